	.version 1.4
	.target sm_10, map_f64_to_f32
	// compiled with /usr/local/cuda-5.0/open64/lib//be
	// nvopencc 4.1 built on 2012-09-21

	//-----------------------------------------------------------
	// Compiling /tmp/tmpxft_00004960_00000000-9_gib_cuda_checksum.cpp3.i (/tmp/ccBI#.zW20EH)
	//-----------------------------------------------------------

	//-----------------------------------------------------------
	// Options:
	//-----------------------------------------------------------
	//  Target:ptx, ISA:sm_10, Endian:little, Pointer Size:64
	//  -O3	(Optimization level)
	//  -g0	(Debug level)
	//  -m2	(Report advisories)
	//-----------------------------------------------------------

	.file	1	"<command-line>"
	.file	2	"/tmp/tmpxft_00004960_00000000-8_gib_cuda_checksum.cudafe2.gpu"
	.file	3	"/home/dzhao/fusionfs/src/gibraltar/src/gib_cuda_checksum.cu"
	.file	4	"/home/skrieder/gcc/lib64/gcc/x86_64-unknown-linux-gnu/4.6.3/include/stddef.h"
	.file	5	"/usr/local/cuda-5.0/bin/../include/crt/device_runtime.h"
	.file	6	"/usr/local/cuda-5.0/bin/../include/host_defines.h"
	.file	7	"/usr/local/cuda-5.0/bin/../include/builtin_types.h"
	.file	8	"/usr/local/cuda-5.0/bin/../include/device_types.h"
	.file	9	"/usr/local/cuda-5.0/bin/../include/driver_types.h"
	.file	10	"/usr/local/cuda-5.0/bin/../include/surface_types.h"
	.file	11	"/usr/local/cuda-5.0/bin/../include/texture_types.h"
	.file	12	"/usr/local/cuda-5.0/bin/../include/vector_types.h"
	.file	13	"/usr/local/cuda-5.0/bin/../include/device_launch_parameters.h"
	.file	14	"/usr/local/cuda-5.0/bin/../include/crt/storage_class.h"
	.file	15	"/usr/local/cuda-5.0/bin/../include/common_functions.h"
	.file	16	"/usr/local/cuda-5.0/bin/../include/math_functions.h"
	.file	17	"/usr/local/cuda-5.0/bin/../include/math_constants.h"
	.file	18	"/usr/local/cuda-5.0/bin/../include/device_functions.h"
	.file	19	"/usr/local/cuda-5.0/bin/../include/sm_11_atomic_functions.h"
	.file	20	"/usr/local/cuda-5.0/bin/../include/sm_12_atomic_functions.h"
	.file	21	"/usr/local/cuda-5.0/bin/../include/sm_13_double_functions.h"
	.file	22	"/usr/local/cuda-5.0/bin/../include/sm_20_atomic_functions.h"
	.file	23	"/usr/local/cuda-5.0/bin/../include/sm_35_atomic_functions.h"
	.file	24	"/usr/local/cuda-5.0/bin/../include/sm_20_intrinsics.h"
	.file	25	"/usr/local/cuda-5.0/bin/../include/sm_30_intrinsics.h"
	.file	26	"/usr/local/cuda-5.0/bin/../include/sm_35_intrinsics.h"
	.file	27	"/usr/local/cuda-5.0/bin/../include/surface_functions.h"
	.file	28	"/usr/local/cuda-5.0/bin/../include/texture_fetch_functions.h"
	.file	29	"/usr/local/cuda-5.0/bin/../include/texture_indirect_functions.h"
	.file	30	"/usr/local/cuda-5.0/bin/../include/surface_indirect_functions.h"
	.file	31	"/usr/local/cuda-5.0/bin/../include/math_functions_dbl_ptx1.h"

	.global .align 1 .b8 gf_log_d[256];
	.global .align 1 .b8 gf_ilog_d[256];
	.shared .align 1 .b8 sh_log[256];
	.shared .align 1 .b8 sh_ilog[256];
	.const .align 1 .b8 F_d[8];

	.entry _Z13gib_recover_dP11shmem_bytesii (
		.param .u64 __cudaparm__Z13gib_recover_dP11shmem_bytesii_bufs,
		.param .s32 __cudaparm__Z13gib_recover_dP11shmem_bytesii_buf_size,
		.param .s32 __cudaparm__Z13gib_recover_dP11shmem_bytesii_recover_last)
	{
	.reg .u16 %rh<14>;
	.reg .u32 %r<75>;
	.reg .u64 %rd<54>;
	.reg .pred %p<15>;
	.local .align 4 .b8 __cuda___cuda_local_var_14801_15_non_const_out_161040[16];
	.loc	3	59	0
$LDWbegin__Z13gib_recover_dP11shmem_bytesii:
	.loc	3	63	0
	cvt.u32.u16 	%r1, %tid.x;
	mov.u32 	%r2, 63;
	setp.gt.u32 	%p1, %r1, %r2;
	@%p1 bra 	$Lt_0_8706;
	.loc	3	52	0
	mov.u64 	%rd1, sh_log;
	mov.u64 	%rd2, sh_ilog;
	mul24.lo.s32 	%r3, %r1, 4;
	cvt.u64.s32 	%rd3, %r3;
	cvt.s64.s32 	%rd4, %r1;
	mul.wide.s32 	%rd5, %r1, 4;
	mov.u64 	%rd6, gf_log_d;
	add.u64 	%rd7, %rd3, %rd6;
	ld.global.s32 	%r4, [%rd7+0];
	add.u64 	%rd8, %rd5, %rd1;
	st.shared.s32 	[%rd8+0], %r4;
	.loc	3	53	0
	mov.u64 	%rd9, gf_ilog_d;
	add.u64 	%rd10, %rd3, %rd9;
	ld.global.s32 	%r5, [%rd10+0];
	add.u64 	%rd11, %rd5, %rd2;
	st.shared.s32 	[%rd11+0], %r5;
$Lt_0_8706:
	.loc	3	63	0
	mov.u64 	%rd1, sh_log;
	mov.u64 	%rd2, sh_ilog;
	.loc	3	70	0
	mov.s32 	%r6, 0;
	st.local.s32 	[__cuda___cuda_local_var_14801_15_non_const_out_161040+0], %r6;
	mov.s32 	%r7, 0;
	st.local.s32 	[__cuda___cuda_local_var_14801_15_non_const_out_161040+4], %r7;
	mov.s32 	%r8, 0;
	st.local.s32 	[__cuda___cuda_local_var_14801_15_non_const_out_161040+8], %r8;
	mov.s32 	%r9, 0;
	st.local.s32 	[__cuda___cuda_local_var_14801_15_non_const_out_161040+12], %r9;
	.loc	3	72	0
	bar.sync 	0;
	ld.param.s32 	%r10, [__cudaparm__Z13gib_recover_dP11shmem_bytesii_buf_size];
	shr.s32 	%r11, %r10, 31;
	mov.s32 	%r12, 3;
	and.b32 	%r13, %r11, %r12;
	add.s32 	%r14, %r13, %r10;
	shr.s32 	%r15, %r14, 2;
	cvt.u32.u16 	%r16, %ctaid.x;
	cvt.u32.u16 	%r17, %ntid.x;
	mul24.lo.u32 	%r18, %r16, %r17;
	ld.param.s32 	%r19, [__cudaparm__Z13gib_recover_dP11shmem_bytesii_recover_last];
	mov.s32 	%r20, 0;
	setp.gt.s32 	%p2, %r19, %r20;
	add.u32 	%r21, %r18, %r1;
	cvt.s64.s32 	%rd12, %r15;
	mul.wide.s32 	%rd13, %r15, 4;
	ld.param.u64 	%rd14, [__cudaparm__Z13gib_recover_dP11shmem_bytesii_bufs];
	cvt.s64.s32 	%rd15, %r21;
	mul.wide.s32 	%rd16, %r21, 4;
	add.u64 	%rd17, %rd14, %rd16;
	mov.s32 	%r22, 0;
	mov.u64 	%rd18, F_d;
	mov.u64 	%rd19, __cuda___cuda_local_var_14801_15_non_const_out_161040;
$Lt_0_9730:
 //<loop> Loop body line 72, nesting depth: 1, iterations: 2
	.loc	3	75	0
	ld.global.s32 	%r23, [%rd17+0];
	mov.s32 	%r24, %r23;
	@!%p2 bra 	$Lt_0_9986;
	.loc	3	72	0
	ld.param.s32 	%r19, [__cudaparm__Z13gib_recover_dP11shmem_bytesii_recover_last];
	.loc	3	75	0
	mov.s32 	%r25, %r19;
	mul.lo.s32 	%r26, %r19, 2;
	shl.b32 	%r27, %r24, 24;
	shr.u32 	%r28, %r27, 24;
	mov.s32 	%r29, %r28;
	mov.u32 	%r30, 0;
	setp.ne.u32 	%p3, %r29, %r30;
	shl.b32 	%r31, %r24, 16;
	shr.u32 	%r32, %r31, 24;
	mov.s32 	%r33, %r32;
	mov.u32 	%r34, 0;
	setp.ne.u32 	%p4, %r33, %r34;
	shl.b32 	%r35, %r24, 8;
	shr.u32 	%r36, %r35, 24;
	mov.s32 	%r37, %r36;
	mov.u32 	%r38, 0;
	setp.ne.u32 	%p5, %r37, %r38;
	mov.u32 	%r39, %r24;
	shr.u32 	%r40, %r39, 24;
	mov.s32 	%r41, %r40;
	mov.u32 	%r42, 0;
	setp.ne.u32 	%p6, %r41, %r42;
	mov.s32 	%r43, %r22;
	add.s32 	%r44, %r26, %r22;
	cvt.s64.s32 	%rd20, %r22;
	add.u64 	%rd21, %rd20, %rd18;
	mov.s32 	%r45, 0;
	mov.s32 	%r46, %r25;
$Lt_0_10498:
 //<loop> Loop body line 75, nesting depth: 2, estimated iterations: unknown
	.loc	3	82	0
	ld.const.u8 	%r47, [%rd21+0];
	cvt.u64.u32 	%rd22, %r47;
	add.u64 	%rd23, %rd22, %rd1;
	ld.shared.u8 	%r48, [%rd23+0];
	@!%p3 bra 	$Lt_0_10754;
	.loc	3	85	0
	cvt.u64.u32 	%rd24, %r29;
	add.u64 	%rd25, %rd24, %rd1;
	ld.shared.u8 	%r49, [%rd25+0];
	.loc	3	82	0
	ld.shared.u8 	%r48, [%rd23+0];
	.loc	3	85	0
	add.s32 	%r50, %r48, %r49;
	.loc	3	87	0
	cvt.s64.s32 	%rd26, %r45;
	mul.wide.s32 	%rd27, %r45, 4;
	add.u64 	%rd28, %rd19, %rd27;
	ld.local.u8 	%rh1, [%rd28+0];
	sub.s32 	%r51, %r50, 255;
	mov.s32 	%r52, 254;
	setp.gt.s32 	%p7, %r50, %r52;
	selp.s32 	%r53, %r51, %r50, %p7;
	cvt.s64.s32 	%rd29, %r53;
	add.u64 	%rd30, %rd29, %rd2;
	ld.shared.u8 	%rh2, [%rd30+0];
	xor.b16 	%rh3, %rh1, %rh2;
	st.local.u8 	[%rd28+0], %rh3;
$Lt_0_10754:
	@!%p4 bra 	$Lt_0_11266;
	.loc	3	85	0
	cvt.u64.u32 	%rd31, %r33;
	add.u64 	%rd32, %rd31, %rd1;
	ld.shared.u8 	%r54, [%rd32+0];
	.loc	3	82	0
	ld.shared.u8 	%r48, [%rd23+0];
	.loc	3	85	0
	add.s32 	%r50, %r48, %r54;
	.loc	3	87	0
	cvt.s64.s32 	%rd33, %r45;
	mul.wide.s32 	%rd34, %r45, 4;
	add.u64 	%rd28, %rd19, %rd34;
	sub.s32 	%r55, %r50, 255;
	mov.s32 	%r56, 254;
	setp.gt.s32 	%p8, %r50, %r56;
	selp.s32 	%r57, %r55, %r50, %p8;
	cvt.s64.s32 	%rd35, %r57;
	add.u64 	%rd36, %rd35, %rd2;
	ld.shared.u8 	%rh4, [%rd36+0];
	ld.local.u8 	%rh5, [%rd28+1];
	xor.b16 	%rh6, %rh4, %rh5;
	st.local.u8 	[%rd28+1], %rh6;
$Lt_0_11266:
	@!%p5 bra 	$Lt_0_11778;
	.loc	3	85	0
	cvt.u64.u32 	%rd37, %r37;
	add.u64 	%rd38, %rd37, %rd1;
	ld.shared.u8 	%r58, [%rd38+0];
	.loc	3	82	0
	ld.shared.u8 	%r48, [%rd23+0];
	.loc	3	85	0
	add.s32 	%r50, %r48, %r58;
	.loc	3	87	0
	cvt.s64.s32 	%rd39, %r45;
	mul.wide.s32 	%rd40, %r45, 4;
	add.u64 	%rd28, %rd19, %rd40;
	sub.s32 	%r59, %r50, 255;
	mov.s32 	%r60, 254;
	setp.gt.s32 	%p9, %r50, %r60;
	selp.s32 	%r61, %r59, %r50, %p9;
	cvt.s64.s32 	%rd41, %r61;
	add.u64 	%rd42, %rd41, %rd2;
	ld.shared.u8 	%rh7, [%rd42+0];
	ld.local.u8 	%rh8, [%rd28+2];
	xor.b16 	%rh9, %rh7, %rh8;
	st.local.u8 	[%rd28+2], %rh9;
$Lt_0_11778:
	@!%p6 bra 	$Lt_0_12290;
	.loc	3	85	0
	cvt.u64.u32 	%rd43, %r41;
	add.u64 	%rd44, %rd43, %rd1;
	ld.shared.u8 	%r62, [%rd44+0];
	.loc	3	82	0
	ld.shared.u8 	%r48, [%rd23+0];
	.loc	3	85	0
	add.s32 	%r50, %r48, %r62;
	.loc	3	87	0
	cvt.s64.s32 	%rd45, %r45;
	mul.wide.s32 	%rd46, %r45, 4;
	add.u64 	%rd28, %rd19, %rd46;
	sub.s32 	%r63, %r50, 255;
	mov.s32 	%r64, 254;
	setp.gt.s32 	%p10, %r50, %r64;
	selp.s32 	%r65, %r63, %r50, %p10;
	cvt.s64.s32 	%rd47, %r65;
	add.u64 	%rd48, %rd47, %rd2;
	ld.shared.u8 	%rh10, [%rd48+0];
	ld.local.u8 	%rh11, [%rd28+3];
	xor.b16 	%rh12, %rh10, %rh11;
	st.local.u8 	[%rd28+3], %rh12;
$Lt_0_12290:
	add.s32 	%r45, %r45, 1;
	add.s32 	%r43, %r43, 2;
	add.u64 	%rd21, %rd21, 2;
	setp.ne.s32 	%p11, %r43, %r44;
	@%p11 bra 	$Lt_0_10498;
$Lt_0_9986:
	add.s32 	%r22, %r22, 1;
	add.u64 	%rd17, %rd17, %rd13;
	mov.u32 	%r66, 2;
	setp.ne.s32 	%p12, %r22, %r66;
	@%p12 bra 	$Lt_0_9730;
	@!%p2 bra 	$Lt_0_13314;
	.loc	3	72	0
	ld.param.s32 	%r19, [__cudaparm__Z13gib_recover_dP11shmem_bytesii_recover_last];
	.loc	3	87	0
	mov.s32 	%r67, %r19;
	mov.s32 	%r68, 2;
	add.s32 	%r69, %r19, 2;
	mov.u64 	%rd49, __cuda___cuda_local_var_14801_15_non_const_out_161040;
	mul.lo.s32 	%r70, %r15, 2;
	add.s32 	%r71, %r21, %r70;
	cvt.s64.s32 	%rd50, %r71;
	mul.wide.s32 	%rd51, %r71, 4;
	.loc	3	72	0
	ld.param.u64 	%rd14, [__cudaparm__Z13gib_recover_dP11shmem_bytesii_bufs];
	.loc	3	87	0
	add.u64 	%rd52, %rd14, %rd51;
	mov.s32 	%r72, %r67;
$Lt_0_13826:
 //<loop> Loop body line 87, nesting depth: 1, estimated iterations: unknown
	.loc	3	96	0
	ld.local.s32 	%r73, [%rd49+0];
	st.global.s32 	[%rd52+0], %r73;
	add.s32 	%r68, %r68, 1;
	add.u64 	%rd52, %rd52, %rd13;
	add.u64 	%rd49, %rd49, 4;
	setp.ne.s32 	%p13, %r68, %r69;
	@%p13 bra 	$Lt_0_13826;
$Lt_0_13314:
	.loc	3	97	0
	exit;
$LDWend__Z13gib_recover_dP11shmem_bytesii:
	} // _Z13gib_recover_dP11shmem_bytesii

	.entry _Z14gib_checksum_dP11shmem_bytesi (
		.param .u64 __cudaparm__Z14gib_checksum_dP11shmem_bytesi_bufs,
		.param .s32 __cudaparm__Z14gib_checksum_dP11shmem_bytesi_buf_size)
	{
	.reg .u16 %rh<14>;
	.reg .u32 %r<75>;
	.reg .u64 %rd<62>;
	.reg .pred %p<13>;
	.local .align 4 .b8 __cuda___cuda_local_var_14850_15_non_const_out_161068[16];
	.loc	3	103	0
$LDWbegin__Z14gib_checksum_dP11shmem_bytesi:
	.loc	3	112	0
	cvt.u32.u16 	%r1, %tid.x;
	mov.u32 	%r2, 63;
	setp.gt.u32 	%p1, %r1, %r2;
	@%p1 bra 	$Lt_1_8706;
	.loc	3	52	0
	mov.u64 	%rd1, sh_log;
	mov.u64 	%rd2, sh_ilog;
	mul24.lo.s32 	%r3, %r1, 4;
	cvt.u64.s32 	%rd3, %r3;
	cvt.s64.s32 	%rd4, %r1;
	mul.wide.s32 	%rd5, %r1, 4;
	mov.u64 	%rd6, gf_log_d;
	add.u64 	%rd7, %rd3, %rd6;
	ld.global.s32 	%r4, [%rd7+0];
	add.u64 	%rd8, %rd5, %rd1;
	st.shared.s32 	[%rd8+0], %r4;
	.loc	3	53	0
	mov.u64 	%rd9, gf_ilog_d;
	add.u64 	%rd10, %rd3, %rd9;
	ld.global.s32 	%r5, [%rd10+0];
	add.u64 	%rd11, %rd5, %rd2;
	st.shared.s32 	[%rd11+0], %r5;
$Lt_1_8706:
	.loc	3	112	0
	mov.u64 	%rd1, sh_log;
	mov.u64 	%rd2, sh_ilog;
	.loc	3	119	0
	mov.s32 	%r6, 0;
	st.local.s32 	[__cuda___cuda_local_var_14850_15_non_const_out_161068+0], %r6;
	mov.s32 	%r7, 0;
	st.local.s32 	[__cuda___cuda_local_var_14850_15_non_const_out_161068+4], %r7;
	mov.s32 	%r8, 0;
	st.local.s32 	[__cuda___cuda_local_var_14850_15_non_const_out_161068+8], %r8;
	mov.s32 	%r9, 0;
	st.local.s32 	[__cuda___cuda_local_var_14850_15_non_const_out_161068+12], %r9;
	.loc	3	121	0
	bar.sync 	0;
	ld.param.s32 	%r10, [__cudaparm__Z14gib_checksum_dP11shmem_bytesi_buf_size];
	shr.s32 	%r11, %r10, 31;
	mov.s32 	%r12, 3;
	and.b32 	%r13, %r11, %r12;
	add.s32 	%r14, %r13, %r10;
	shr.s32 	%r15, %r14, 2;
	cvt.u32.u16 	%r16, %ctaid.x;
	cvt.u32.u16 	%r17, %ntid.x;
	mul24.lo.u32 	%r18, %r16, %r17;
	add.u32 	%r19, %r18, %r1;
	mov.s64 	%rd12, 0;
	cvt.s64.s32 	%rd13, %r15;
	mul.wide.s32 	%rd14, %r15, 4;
	ld.param.u64 	%rd15, [__cudaparm__Z14gib_checksum_dP11shmem_bytesi_bufs];
	cvt.s64.s32 	%rd16, %r19;
	mul.wide.s32 	%rd17, %r19, 4;
	add.u64 	%rd18, %rd15, %rd17;
	mov.s32 	%r20, 0;
	mov.u64 	%rd19, __cuda___cuda_local_var_14850_15_non_const_out_161068;
	mov.u64 	%rd20, F_d;
$Lt_1_9730:
 //<loop> Loop body line 121, nesting depth: 1, iterations: 2
	.loc	3	124	0
	ld.global.s32 	%r21, [%rd18+0];
	mov.s32 	%r22, %r21;
	shl.b32 	%r23, %r22, 24;
	shr.u32 	%r24, %r23, 24;
	mov.s32 	%r25, %r24;
	mov.u32 	%r26, 0;
	setp.ne.u32 	%p2, %r25, %r26;
	shl.b32 	%r27, %r22, 16;
	shr.u32 	%r28, %r27, 24;
	mov.s32 	%r29, %r28;
	mov.u32 	%r30, 0;
	setp.ne.u32 	%p3, %r29, %r30;
	shl.b32 	%r31, %r22, 8;
	shr.u32 	%r32, %r31, 24;
	mov.s32 	%r33, %r32;
	mov.u32 	%r34, 0;
	setp.ne.u32 	%p4, %r33, %r34;
	mov.u32 	%r35, %r22;
	shr.u32 	%r36, %r35, 24;
	mov.s32 	%r37, %r36;
	mov.u32 	%r38, 0;
	setp.ne.u32 	%p5, %r37, %r38;
	mov.s32 	%r39, %r20;
	add.s32 	%r40, %r20, 8;
	add.u64 	%rd21, %rd12, %rd20;
	mov.s32 	%r41, 0;
$Lt_1_10498:
 //<loop> Loop body line 124, nesting depth: 2, iterations: 4
	.loc	3	130	0
	ld.const.u8 	%r42, [%rd21+0];
	cvt.u64.u32 	%rd22, %r42;
	add.u64 	%rd23, %rd22, %rd1;
	ld.shared.u8 	%r43, [%rd23+0];
	@!%p2 bra 	$Lt_1_10754;
	.loc	3	133	0
	cvt.u64.u32 	%rd24, %r25;
	add.u64 	%rd25, %rd24, %rd1;
	ld.shared.u8 	%r44, [%rd25+0];
	.loc	3	130	0
	ld.shared.u8 	%r43, [%rd23+0];
	.loc	3	133	0
	add.s32 	%r45, %r43, %r44;
	.loc	3	135	0
	cvt.s64.s32 	%rd26, %r41;
	mul.wide.s32 	%rd27, %r41, 4;
	add.u64 	%rd28, %rd19, %rd27;
	ld.local.u8 	%rh1, [%rd28+0];
	sub.s32 	%r46, %r45, 255;
	mov.s32 	%r47, 254;
	setp.gt.s32 	%p6, %r45, %r47;
	selp.s32 	%r48, %r46, %r45, %p6;
	cvt.s64.s32 	%rd29, %r48;
	add.u64 	%rd30, %rd29, %rd2;
	ld.shared.u8 	%rh2, [%rd30+0];
	xor.b16 	%rh3, %rh1, %rh2;
	st.local.u8 	[%rd28+0], %rh3;
$Lt_1_10754:
	@!%p3 bra 	$Lt_1_11266;
	.loc	3	133	0
	cvt.u64.u32 	%rd31, %r29;
	add.u64 	%rd32, %rd31, %rd1;
	ld.shared.u8 	%r49, [%rd32+0];
	.loc	3	130	0
	ld.shared.u8 	%r43, [%rd23+0];
	.loc	3	133	0
	add.s32 	%r45, %r43, %r49;
	.loc	3	135	0
	cvt.s64.s32 	%rd33, %r41;
	mul.wide.s32 	%rd34, %r41, 4;
	add.u64 	%rd28, %rd19, %rd34;
	sub.s32 	%r50, %r45, 255;
	mov.s32 	%r51, 254;
	setp.gt.s32 	%p7, %r45, %r51;
	selp.s32 	%r52, %r50, %r45, %p7;
	cvt.s64.s32 	%rd35, %r52;
	add.u64 	%rd36, %rd35, %rd2;
	ld.shared.u8 	%rh4, [%rd36+0];
	ld.local.u8 	%rh5, [%rd28+1];
	xor.b16 	%rh6, %rh4, %rh5;
	st.local.u8 	[%rd28+1], %rh6;
$Lt_1_11266:
	@!%p4 bra 	$Lt_1_11778;
	.loc	3	133	0
	cvt.u64.u32 	%rd37, %r33;
	add.u64 	%rd38, %rd37, %rd1;
	ld.shared.u8 	%r53, [%rd38+0];
	.loc	3	130	0
	ld.shared.u8 	%r43, [%rd23+0];
	.loc	3	133	0
	add.s32 	%r45, %r43, %r53;
	.loc	3	135	0
	cvt.s64.s32 	%rd39, %r41;
	mul.wide.s32 	%rd40, %r41, 4;
	add.u64 	%rd28, %rd19, %rd40;
	sub.s32 	%r54, %r45, 255;
	mov.s32 	%r55, 254;
	setp.gt.s32 	%p8, %r45, %r55;
	selp.s32 	%r56, %r54, %r45, %p8;
	cvt.s64.s32 	%rd41, %r56;
	add.u64 	%rd42, %rd41, %rd2;
	ld.shared.u8 	%rh7, [%rd42+0];
	ld.local.u8 	%rh8, [%rd28+2];
	xor.b16 	%rh9, %rh7, %rh8;
	st.local.u8 	[%rd28+2], %rh9;
$Lt_1_11778:
	@!%p5 bra 	$Lt_1_12290;
	.loc	3	133	0
	cvt.u64.u32 	%rd43, %r37;
	add.u64 	%rd44, %rd43, %rd1;
	ld.shared.u8 	%r57, [%rd44+0];
	.loc	3	130	0
	ld.shared.u8 	%r43, [%rd23+0];
	.loc	3	133	0
	add.s32 	%r45, %r43, %r57;
	.loc	3	135	0
	cvt.s64.s32 	%rd45, %r41;
	mul.wide.s32 	%rd46, %r41, 4;
	add.u64 	%rd28, %rd19, %rd46;
	sub.s32 	%r58, %r45, 255;
	mov.s32 	%r59, 254;
	setp.gt.s32 	%p9, %r45, %r59;
	selp.s32 	%r60, %r58, %r45, %p9;
	cvt.s64.s32 	%rd47, %r60;
	add.u64 	%rd48, %rd47, %rd2;
	ld.shared.u8 	%rh10, [%rd48+0];
	ld.local.u8 	%rh11, [%rd28+3];
	xor.b16 	%rh12, %rh10, %rh11;
	st.local.u8 	[%rd28+3], %rh12;
$Lt_1_12290:
	add.s32 	%r41, %r41, 1;
	add.s32 	%r39, %r39, 2;
	add.u64 	%rd21, %rd21, 2;
	setp.ne.s32 	%p10, %r39, %r40;
	@%p10 bra 	$Lt_1_10498;
	add.s32 	%r20, %r20, 1;
	add.s64 	%rd12, %rd12, 1;
	add.u64 	%rd18, %rd14, %rd18;
	mov.u32 	%r61, 2;
	setp.ne.s32 	%p11, %r20, %r61;
	@%p11 bra 	$Lt_1_9730;
	.loc	3	148	0
	ld.local.s32 	%r62, [__cuda___cuda_local_var_14850_15_non_const_out_161068+0];
	mul.lo.s32 	%r63, %r15, 2;
	add.s32 	%r64, %r19, %r63;
	cvt.s64.s32 	%rd49, %r64;
	mul.wide.s32 	%rd50, %r64, 4;
	.loc	3	121	0
	ld.param.u64 	%rd15, [__cudaparm__Z14gib_checksum_dP11shmem_bytesi_bufs];
	.loc	3	148	0
	add.u64 	%rd51, %rd15, %rd50;
	st.global.s32 	[%rd51+0], %r62;
	ld.local.s32 	%r65, [__cuda___cuda_local_var_14850_15_non_const_out_161068+4];
	mul.lo.s32 	%r66, %r15, 3;
	add.s32 	%r67, %r19, %r66;
	cvt.s64.s32 	%rd52, %r67;
	mul.wide.s32 	%rd53, %r67, 4;
	add.u64 	%rd54, %rd15, %rd53;
	st.global.s32 	[%rd54+0], %r65;
	ld.local.s32 	%r68, [__cuda___cuda_local_var_14850_15_non_const_out_161068+8];
	mul.lo.s32 	%r69, %r15, 4;
	add.s32 	%r70, %r19, %r69;
	cvt.s64.s32 	%rd55, %r70;
	mul.wide.s32 	%rd56, %r70, 4;
	add.u64 	%rd57, %rd15, %rd56;
	st.global.s32 	[%rd57+0], %r68;
	ld.local.s32 	%r71, [__cuda___cuda_local_var_14850_15_non_const_out_161068+12];
	mul.lo.s32 	%r72, %r15, 5;
	add.s32 	%r73, %r19, %r72;
	cvt.s64.s32 	%rd58, %r73;
	mul.wide.s32 	%rd59, %r73, 4;
	add.u64 	%rd60, %rd15, %rd59;
	st.global.s32 	[%rd60+0], %r71;
	.loc	3	149	0
	exit;
$LDWend__Z14gib_checksum_dP11shmem_bytesi:
	} // _Z14gib_checksum_dP11shmem_bytesi
	.const .align 1 .b8 inv_d[4];



// ===== COMPILED SASS (sm_100) =====

	.target	sm_100

	.elftype	@"ET_EXEC"


//--------------------- .note.nv.tkinfo           --------------------------
	.section	.note.nv.tkinfo,"",@"SHT_NOTE"
	.sectionflags	@"SHF_NOTE_NV_TKINFO"
	.tkinfo
        /*0018*/ 	.word	0x00000002
        /*0030*/ 	.string	""
        /*0030*/ 	.string	"ptxas"
        /*0030*/ 	.string	"Cuda compilation tools, release 13.0, V13.0.88"
        /*0030*/ 	.string	"Build cuda_13.0.r13.0/compiler.36424714_0"
        /*0030*/ 	.string	"-arch sm_100 "



//--------------------- .note.nv.cuinfo           --------------------------
	.section	.note.nv.cuinfo,"",@"SHT_NOTE"
	.sectionflags	@"SHF_NOTE_NV_CUINFO"
        /*0018*/ 	.short	0x0002
        /*001a*/ 	.short	0x000a
        /*001c*/ 	.short	0x0082
	.zero		2


//--------------------- .nv.info                  --------------------------
	.section	.nv.info,"",@"SHT_CUDA_INFO"
	.align	4


	//----- nvinfo : EIATTR_REGCOUNT
	.align		4
        /*0000*/ 	.byte	0x04, 0x2f
        /*0002*/ 	.short	(.L_5 - .L_4)
	.align		4
.L_4:
        /*0004*/ 	.word	index@(_Z13gib_recover_dP11shmem_bytesii)
        /*0008*/ 	.word	0x00000016


	//----- nvinfo : EIATTR_FRAME_SIZE
	.align		4
.L_5:
        /*000c*/ 	.byte	0x04, 0x11
        /*000e*/ 	.short	(.L_7 - .L_6)
	.align		4
.L_6:
        /*0010*/ 	.word	index@(_Z13gib_recover_dP11shmem_bytesii)
        /*0014*/ 	.word	0x00000010


	//----- nvinfo : EIATTR_REGCOUNT
	.align		4
.L_7:
        /*0018*/ 	.byte	0x04, 0x2f
        /*001a*/ 	.short	(.L_9 - .L_8)
	.align		4
.L_8:
        /*001c*/ 	.word	index@(_Z14gib_checksum_dP11shmem_bytesi)
        /*0020*/ 	.word	0x00000020


	//----- nvinfo : EIATTR_FRAME_SIZE
	.align		4
.L_9:
        /*0024*/ 	.byte	0x04, 0x11
        /*0026*/ 	.short	(.L_11 - .L_10)
	.align		4
.L_10:
        /*0028*/ 	.word	index@(_Z14gib_checksum_dP11shmem_bytesi)
        /*002c*/ 	.word	0x00000010


	//----- nvinfo : EIATTR_MIN_STACK_SIZE
	.align		4
.L_11:
        /*0030*/ 	.byte	0x04, 0x12
        /*0032*/ 	.short	(.L_13 - .L_12)
	.align		4
.L_12:
        /*0034*/ 	.word	index@(_Z14gib_checksum_dP11shmem_bytesi)
        /*0038*/ 	.word	0x00000010


	//----- nvinfo : EIATTR_MIN_STACK_SIZE
	.align		4
.L_13:
        /*003c*/ 	.byte	0x04, 0x12
        /*003e*/ 	.short	(.L_15 - .L_14)
	.align		4
.L_14:
        /*0040*/ 	.word	index@(_Z13gib_recover_dP11shmem_bytesii)
        /*0044*/ 	.word	0x00000010
.L_15:


//--------------------- .nv.compat                --------------------------
	.section	.nv.compat,"",@"SHT_CUDA_COMPAT_INFO"
	.align	4
        /*0000*/ 	.byte	0x02, 0x09, 0x00, 0x00, 0x02, 0x02, 0x01, 0x00, 0x02, 0x05, 0x05, 0x00, 0x03, 0x07, 0x01, 0x01
        /*0010*/ 	.byte	0x02, 0x03, 0x00, 0x00, 0x02, 0x06, 0x01, 0x00, 0x04, 0x0b, 0x08, 0x00, 0x09, 0x00, 0x00, 0x00
        /*0020*/ 	.byte	0x00, 0x00, 0x00, 0x00


//--------------------- .nv.info._Z14gib_checksum_dP11shmem_bytesi --------------------------
	.section	.nv.info._Z14gib_checksum_dP11shmem_bytesi,"",@"SHT_CUDA_INFO"
	.sectionflags	@""
	.align	4


	//----- nvinfo : EIATTR_CUDA_API_VERSION
	.align		4
        /*0000*/ 	.byte	0x04, 0x37
        /*0002*/ 	.short	(.L_17 - .L_16)
.L_16:
        /*0004*/ 	.word	0x00000082


	//----- nvinfo : EIATTR_KPARAM_INFO
	.align		4
.L_17:
        /*0008*/ 	.byte	0x04, 0x17
        /*000a*/ 	.short	(.L_19 - .L_18)
.L_18:
        /*000c*/ 	.word	0x00000000
        /*0010*/ 	.short	0x0001
        /*0012*/ 	.short	0x0008
        /*0014*/ 	.byte	0x00, 0xf0, 0x11, 0x00


	//----- nvinfo : EIATTR_KPARAM_INFO
	.align		4
.L_19:
        /*0018*/ 	.byte	0x04, 0x17
        /*001a*/ 	.short	(.L_21 - .L_20)
.L_20:
        /*001c*/ 	.word	0x00000000
        /*0020*/ 	.short	0x0000
        /*0022*/ 	.short	0x0000
        /*0024*/ 	.byte	0x00, 0xf0, 0x21, 0x00


	//----- nvinfo : EIATTR_SPARSE_MMA_MASK
	.align		4
.L_21:
        /*0028*/ 	.byte	0x03, 0x50
        /*002a*/ 	.short	0x0000


	//----- nvinfo : EIATTR_MAXREG_COUNT
	.align		4
        /*002c*/ 	.byte	0x03, 0x1b
        /*002e*/ 	.short	0x00ff


	//----- nvinfo : EIATTR_NUM_BARRIERS
	.align		4
        /*0030*/ 	.byte	0x02, 0x4c
        /*0032*/ 	.byte	0x01
	.zero		1


	//----- nvinfo : EIATTR_MERCURY_ISA_VERSION
	.align		4
        /*0034*/ 	.byte	0x03, 0x5f
        /*0036*/ 	.short	0x0101


	//----- nvinfo : EIATTR_VRC_CTA_INIT_COUNT
	.align		4
        /*0038*/ 	.byte	0x02, 0x4a
	.zero		1
	.zero		1


	//----- nvinfo : EIATTR_EXIT_INSTR_OFFSETS
	.align		4
        /*003c*/ 	.byte	0x04, 0x1c
        /*003e*/ 	.short	(.L_23 - .L_22)


	//   ....[0]....
.L_22:
        /*0040*/ 	.word	0x00001c40


	//----- nvinfo : EIATTR_CRS_STACK_SIZE
	.align		4
.L_23:
        /*0044*/ 	.byte	0x04, 0x1e
        /*0046*/ 	.short	(.L_25 - .L_24)
.L_24:
        /*0048*/ 	.word	0x00000000


	//----- nvinfo : EIATTR_CBANK_PARAM_SIZE
	.align		4
.L_25:
        /*004c*/ 	.byte	0x03, 0x19
        /*004e*/ 	.short	0x000c


	//----- nvinfo : EIATTR_PARAM_CBANK
	.align		4
        /*0050*/ 	.byte	0x04, 0x0a
        /*0052*/ 	.short	(.L_27 - .L_26)
	.align		4
.L_26:
        /*0054*/ 	.word	index@(.nv.constant0._Z14gib_checksum_dP11shmem_bytesi)
        /*0058*/ 	.short	0x0380
        /*005a*/ 	.short	0x000c


	//----- nvinfo : EIATTR_SW_WAR
	.align		4
.L_27:
        /*005c*/ 	.byte	0x04, 0x36
        /*005e*/ 	.short	(.L_29 - .L_28)
.L_28:
        /*0060*/ 	.word	0x00000008
.L_29:


//--------------------- .nv.info._Z13gib_recover_dP11shmem_bytesii --------------------------
	.section	.nv.info._Z13gib_recover_dP11shmem_bytesii,"",@"SHT_CUDA_INFO"
	.sectionflags	@""
	.align	4


	//----- nvinfo : EIATTR_CUDA_API_VERSION
	.align		4
        /*0000*/ 	.byte	0x04, 0x37
        /*0002*/ 	.short	(.L_31 - .L_30)
.L_30:
        /*0004*/ 	.word	0x00000082


	//----- nvinfo : EIATTR_KPARAM_INFO
	.align		4
.L_31:
        /*0008*/ 	.byte	0x04, 0x17
        /*000a*/ 	.short	(.L_33 - .L_32)
.L_32:
        /*000c*/ 	.word	0x00000000
        /*0010*/ 	.short	0x0002
        /*0012*/ 	.short	0x000c
        /*0014*/ 	.byte	0x00, 0xf0, 0x11, 0x00


	//----- nvinfo : EIATTR_KPARAM_INFO
	.align		4
.L_33:
        /*0018*/ 	.byte	0x04, 0x17
        /*001a*/ 	.short	(.L_35 - .L_34)
.L_34:
        /*001c*/ 	.word	0x00000000
        /*0020*/ 	.short	0x0001
        /*0022*/ 	.short	0x0008
        /*0024*/ 	.byte	0x00, 0xf0, 0x11, 0x00


	//----- nvinfo : EIATTR_KPARAM_INFO
	.align		4
.L_35:
        /*0028*/ 	.byte	0x04, 0x17
        /*002a*/ 	.short	(.L_37 - .L_36)
.L_36:
        /*002c*/ 	.word	0x00000000
        /*0030*/ 	.short	0x0000
        /*0032*/ 	.short	0x0000
        /*0034*/ 	.byte	0x00, 0xf0, 0x21, 0x00


	//----- nvinfo : EIATTR_SPARSE_MMA_MASK
	.align		4
.L_37:
        /*0038*/ 	.byte	0x03, 0x50
        /*003a*/ 	.short	0x0000


	//----- nvinfo : EIATTR_MAXREG_COUNT
	.align		4
        /*003c*/ 	.byte	0x03, 0x1b
        /*003e*/ 	.short	0x00ff


	//----- nvinfo : EIATTR_NUM_BARRIERS
	.align		4
        /*0040*/ 	.byte	0x02, 0x4c
        /*0042*/ 	.byte	0x01
	.zero		1


	//----- nvinfo : EIATTR_MERCURY_ISA_VERSION
	.align		4
        /*0044*/ 	.byte	0x03, 0x5f
        /*0046*/ 	.short	0x0101


	//----- nvinfo : EIATTR_VRC_CTA_INIT_COUNT
	.align		4
        /*0048*/ 	.byte	0x02, 0x4a
	.zero		1
	.zero		1


	//----- nvinfo : EIATTR_EXIT_INSTR_OFFSETS
	.align		4
        /*004c*/ 	.byte	0x04, 0x1c
        /*004e*/ 	.short	(.L_39 - .L_38)


	//   ....[0]....
.L_38:
        /*0050*/ 	.word	0x00000810


	//   ....[1]....
        /*0054*/ 	.word	0x00000ae0


	//   ....[2]....
        /*0058*/ 	.word	0x00000b60


	//----- nvinfo : EIATTR_CRS_STACK_SIZE
	.align		4
.L_39:
        /*005c*/ 	.byte	0x04, 0x1e
        /*005e*/ 	.short	(.L_41 - .L_40)
.L_40:
        /*0060*/ 	.word	0x00000000


	//----- nvinfo : EIATTR_CBANK_PARAM_SIZE
	.align		4
.L_41:
        /*0064*/ 	.byte	0x03, 0x19
        /*0066*/ 	.short	0x0010


	//----- nvinfo : EIATTR_PARAM_CBANK
	.align		4
        /*0068*/ 	.byte	0x04, 0x0a
        /*006a*/ 	.short	(.L_43 - .L_42)
	.align		4
.L_42:
        /*006c*/ 	.word	index@(.nv.constant0._Z13gib_recover_dP11shmem_bytesii)
        /*0070*/ 	.short	0x0380
        /*0072*/ 	.short	0x0010


	//----- nvinfo : EIATTR_SW_WAR
	.align		4
.L_43:
        /*0074*/ 	.byte	0x04, 0x36
        /*0076*/ 	.short	(.L_45 - .L_44)
.L_44:
        /*0078*/ 	.word	0x00000008
.L_45:


//--------------------- .nv.callgraph             --------------------------
	.section	.nv.callgraph,"",@"SHT_CUDA_CALLGRAPH"
	.align	4
	.sectionentsize	8
	.align		4
        /*0000*/ 	.word	0x00000000
	.align		4
        /*0004*/ 	.word	0xffffffff
	.align		4
        /*0008*/ 	.word	0x00000000
	.align		4
        /*000c*/ 	.word	0xfffffffe
	.align		4
        /*0010*/ 	.word	0x00000000
	.align		4
        /*0014*/ 	.word	0xfffffffd
	.align		4
        /*0018*/ 	.word	0x00000000
	.align		4
        /*001c*/ 	.word	0xfffffffc


//--------------------- .nv.constant4             --------------------------
	.section	.nv.constant4,"a",@progbits
	.align	8
	.align		8
.nv.constant4:
        /*0000*/ 	.dword	gf_log_d
	.align		8
        /*0008*/ 	.dword	gf_ilog_d


//--------------------- .nv.constant3             --------------------------
	.section	.nv.constant3,"a",@progbits
.nv.constant3:
	.type		F_d,@object
	.size		F_d,(inv_d - F_d)
F_d:
	.zero		8
	.type		inv_d,@object
	.size		inv_d,(.L_3 - inv_d)
inv_d:
	.zero		4
.L_3:


//--------------------- .text._Z14gib_checksum_dP11shmem_bytesi --------------------------
	.section	.text._Z14gib_checksum_dP11shmem_bytesi,"ax",@progbits
	.align	128
.text._Z14gib_checksum_dP11shmem_bytesi:
        .type           _Z14gib_checksum_dP11shmem_bytesi,@function
        .size           _Z14gib_checksum_dP11shmem_bytesi,(.L_x_13 - _Z14gib_checksum_dP11shmem_bytesi)
        .other          _Z14gib_checksum_dP11shmem_bytesi,@"STO_CUDA_ENTRY STV_DEFAULT"
_Z14gib_checksum_dP11shmem_bytesi:
[----:B------:R-:W0:Y:S01]  /*0000*/  LDC R1, c[0x0][0x37c] ;  /* 0x0000df00ff017b82 */ /* 0x000e220000000800 */
[----:B------:R-:W1:Y:S01]  /*0010*/  S2R R23, SR_TID.X ;  /* 0x0000000000177919 */ /* 0x000e620000002100 */
[----:B------:R-:W2:Y:S01]  /*0020*/  LDCU.64 UR8, c[0x0][0x358] ;  /* 0x00006b00ff0877ac */ /* 0x000ea20008000a00 */
[----:B------:R-:W-:Y:S01]  /*0030*/  BSSY.RECONVERGENT B0, `(.L_x_0) ;  /* 0x0000019000007945 */ /* 0x000fe20003800200 */
[----:B0-----:R-:W-:Y:S01]  /*0040*/  VIADD R1, R1, 0xfffffff0 ;  /* 0xfffffff001017836 */ /* 0x001fe20000000000 */
[----:B-1----:R-:W-:-:S04]  /*0050*/  LOP3.LUT R23, R23, 0xffff, RZ, 0xc0, !PT ;  /* 0x0000ffff17177812 */ /* 0x002fc800078ec0ff */
[----:B------:R-:W-:-:S13]  /*0060*/  ISETP.GT.U32.AND P0, PT, R23, 0x3f, PT ;  /* 0x0000003f1700780c */ /* 0x000fda0003f04070 */
[----:B--2---:R-:W-:Y:S05]  /*0070*/  @P0 BRA `(.L_x_1) ;  /* 0x0000000000500947 */ /* 0x004fea0003800000 */
[----:B------:R-:W0:Y:S01]  /*0080*/  LDCU.64 UR4, c[0x4][URZ] ;  /* 0x01000000ff0477ac */ /* 0x000e220008000a00 */
[----:B------:R-:W-:Y:S01]  /*0090*/  SGXT R4, R23, 0x18 ;  /* 0x000000181704781a */ /* 0x000fe20000000200 */
[----:B------:R-:W1:Y:S04]  /*00a0*/  LDCU.64 UR6, c[0x4][0x8] ;  /* 0x01000100ff0677ac */ /* 0x000e680008000a00 */
[----:B------:R-:W-:-:S05]  /*00b0*/  IMAD.SHL.U32 R4, R4, 0x4, RZ ;  /* 0x0000000404047824 */ /* 0x000fca00078e00ff */
[----:B------:R-:W-:Y:S02]  /*00c0*/  SHF.R.S32.HI R0, RZ, 0x1f, R4 ;  /* 0x0000001fff007819 */ /* 0x000fe40000011404 */
[C---:B0-----:R-:W-:Y:S02]  /*00d0*/  IADD3 R2, P0, PT, R4.reuse, UR4, RZ ;  /* 0x0000000404027c10 */ /* 0x041fe4000ff1e0ff */
[----:B-1----:R-:W-:Y:S02]  /*00e0*/  IADD3 R4, P1, PT, R4, UR6, RZ ;  /* 0x0000000604047c10 */ /* 0x002fe4000ff3e0ff */
[C---:B------:R-:W-:Y:S02]  /*00f0*/  IADD3.X R3, PT, PT, R0.reuse, UR5, RZ, P0, !PT ;  /* 0x0000000500037c10 */ /* 0x040fe400087fe4ff */
[----:B------:R-:W-:-:S03]  /*0100*/  IADD3.X R5, PT, PT, R0, UR7, RZ, P1, !PT ;  /* 0x0000000700057c10 */ /* 0x000fc60008ffe4ff */
[----:B------:R-:W2:Y:S04]  /*0110*/  LDG.E R2, desc[UR8][R2.64] ;  /* 0x0000000802027981 */ /* 0x000ea8000c1e1900 */
[----:B------:R-:W3:Y:S01]  /*0120*/  LDG.E R4, desc[UR8][R4.64] ;  /* 0x0000000804047981 */ /* 0x000ee2000c1e1900 */
[----:B------:R-:W0:Y:S01]  /*0130*/  S2UR UR6, SR_CgaCtaId ;  /* 0x00000000000679c3 */ /* 0x000e220000008800 */
[----:B------:R-:W-:Y:S02]  /*0140*/  UMOV UR4, 0x400 ;  /* 0x0000040000047882 */ /* 0x000fe40000000000 */
[----:B------:R-:W-:Y:S02]  /*0150*/  UIADD3 UR5, UPT, UPT, UR4, 0x100, URZ ;  /* 0x0000010004057890 */ /* 0x000fe4000fffe0ff */
[----:B0-----:R-:W-:-:S02]  /*0160*/  ULEA UR4, UR6, UR4, 0x18 ;  /* 0x0000000406047291 */ /* 0x001fc4000f8ec0ff */
[----:B------:R-:W-:-:S04]  /*0170*/  ULEA UR5, UR6, UR5, 0x18 ;  /* 0x0000000506057291 */ /* 0x000fc8000f8ec0ff */
[C---:B------:R-:W-:Y:S02]  /*0180*/  LEA R7, R23.reuse, UR4, 0x2 ;  /* 0x0000000417077c11 */ /* 0x040fe4000f8e10ff */
[----:B------:R-:W-:-:S03]  /*0190*/  LEA R9, R23, UR5, 0x2 ;  /* 0x0000000517097c11 */ /* 0x000fc6000f8e10ff */
[----:B--2---:R0:W-:Y:S04]  /*01a0*/  STS [R7], R2 ;  /* 0x0000000207007388 */ /* 0x0041e80000000800 */
[----:B---3--:R0:W-:Y:S02]  /*01b0*/  STS [R9], R4 ;  /* 0x0000000409007388 */ /* 0x0081e40000000800 */
.L_x_1:
[----:B------:R-:W-:Y:S05]  /*01c0*/  BSYNC.RECONVERGENT B0 ;  /* 0x0000000000007941 */ /* 0x000fea0003800200 */
.L_x_0:
[----:B------:R-:W1:Y:S08]  /*01d0*/  S2UR UR4, SR_CTAID.X ;  /* 0x00000000000479c3 */ /* 0x000e700000002500 */
[----:B------:R-:W-:Y:S08]  /*01e0*/  BAR.SYNC.DEFER_BLOCKING 0x0 ;  /* 0x0000000000007b1d */ /* 0x000ff00000010000 */
[----:B------:R-:W2:Y:S08]  /*01f0*/  LDC R0, c[0x0][0x360] ;  /* 0x0000d800ff007b82 */ /* 0x000eb00000000800 */
[----:B------:R-:W0:Y:S01]  /*0200*/  LDC.64 R14, c[0x0][0x380] ;  /* 0x0000e000ff0e7b82 */ /* 0x000e220000000a00 */
[----:B-1----:R-:W-:Y:S01]  /*0210*/  ULOP3.LUT UR4, UR4, 0xffff, URZ, 0xc0, !UPT ;  /* 0x0000ffff04047892 */ /* 0x002fe2000f8ec0ff */
[----:B------:R-:W-:Y:S06]  /*0220*/  STL.64 [R1], RZ ;  /* 0x000000ff01007387 */ /* 0x000fec0000100a00 */
[----:B------:R-:W1:Y:S01]  /*0230*/  S2UR UR5, SR_CgaCtaId ;  /* 0x00000000000579c3 */ /* 0x000e620000008800 */
[----:B------:R-:W-:Y:S01]  /*0240*/  UPRMT UR4, UR4, 0x7210, URZ ;  /* 0x0000721004047896 */ /* 0x000fe200080000ff */
[----:B--2---:R-:W-:-:S06]  /*0250*/  LOP3.LUT R0, R0, 0xffff, RZ, 0xc0, !PT ;  /* 0x0000ffff00007812 */ /* 0x004fcc00078ec0ff */
[----:B------:R-:W2:Y:S01]  /*0260*/  LDC R26, c[0x3][RZ] ;  /* 0x00c00000ff1a7b82 */ /* 0x000ea20000000800 */
[----:B------:R-:W-:-:S05]  /*0270*/  PRMT R0, R0, 0x7210, RZ ;  /* 0x0000721000007816 */ /* 0x000fca00000000ff */
[----:B------:R-:W-:-:S04]  /*0280*/  IMAD R23, R0, UR4, R23 ;  /* 0x0000000400177c24 */ /* 0x000fc8000f8e0217 */
[----:B0-----:R-:W-:-:S05]  /*0290*/  IMAD.WIDE R8, R23, 0x4, R14 ;  /* 0x0000000417087825 */ /* 0x001fca00078e020e */
[----:B------:R-:W3:Y:S01]  /*02a0*/  LDG.E R3, desc[UR8][R8.64] ;  /* 0x0000000808037981 */ /* 0x000ee2000c1e1900 */
[----:B------:R-:W0:Y:S01]  /*02b0*/  LDC.U8 R7, c[0x3][0x2] ;  /* 0x00c00080ff077b82 */ /* 0x000e220000000000 */
[----:B------:R-:W-:Y:S02]  /*02c0*/  UMOV UR4, 0x400 ;  /* 0x0000040000047882 */ /* 0x000fe40000000000 */
[----:B-1----:R-:W-:Y:S01]  /*02d0*/  ULEA UR6, UR5, UR4, 0x18 ;  /* 0x0000000405067291 */ /* 0x002fe2000f8ec0ff */
[----:B--2---:R-:W-:Y:S02]  /*02e0*/  LOP3.LUT R26, R26, 0xff, RZ, 0xc0, !PT ;  /* 0x000000ff1a1a7812 */ /* 0x004fe400078ec0ff */
[----:B------:R-:W-:Y:S01]  /*02f0*/  PLOP3.LUT P1, PT, PT, PT, PT, 0x8, 0x80 ;  /* 0x000000000080781c */ /* 0x000fe20003f2e170 */
[----:B------:R-:W-:-:S04]  /*0300*/  UIADD3 UR4, UPT, UPT, UR4, 0x100, URZ ;  /* 0x0000010004047890 */ /* 0x000fc8000fffe0ff */
[----:B------:R-:W-:Y:S01]  /*0310*/  ULEA UR4, UR5, UR4, 0x18 ;  /* 0x0000000405047291 */ /* 0x000fe2000f8ec0ff */
[C---:B---3--:R-:W-:Y:S02]  /*0320*/  IMAD.SHL.U32 R22, R3.reuse, 0x1000000, RZ ;  /* 0x0100000003167824 */ /* 0x048fe400078e00ff */
[----:B------:R-:W-:-:S03]  /*0330*/  IMAD.U32 R5, R3, 0x10000, RZ ;  /* 0x0001000003057824 */ /* 0x000fc600078e00ff */
[----:B------:R-:W-:-:S04]  /*0340*/  SHF.R.U32.HI R22, RZ, 0x18, R22 ;  /* 0x00000018ff167819 */ /* 0x000fc80000011616 */
[----:B------:R-:W-:-:S13]  /*0350*/  ISETP.NE.U32.AND P2, PT, R22, RZ, PT ;  /* 0x000000ff1600720c */ /* 0x000fda0003f45070 */
[----:B------:R-:W2:Y:S04]  /*0360*/  @P2 LDL.U8 R0, [R1+0x4] ;  /* 0x0000040001002983 */ /* 0x000ea80000100000 */
[----:B------:R-:W3:Y:S01]  /*0370*/  @P2 LDL.U8 R12, [R1] ;  /* 0x00000000010c2983 */ /* 0x000ee20000100000 */
[----:B------:R-:W-:Y:S02]  /*0380*/  SHF.R.U32.HI R5, RZ, 0x18, R5 ;  /* 0x00000018ff057819 */ /* 0x000fe40000011605 */
[----:B------:R-:W-:Y:S01]  /*0390*/  SHF.R.U32.HI R2, RZ, 0x18, R3 ;  /* 0x00000018ff027819 */ /* 0x000fe20000011603 */
[----:B------:R-:W-:Y:S01]  /*03a0*/  @P2 LDS.U8 R4, [R22+UR6] ;  /* 0x0000000616042984 */ /* 0x000fe20008000000 */
[----:B------:R-:W-:-:S03]  /*03b0*/  ISETP.NE.U32.AND P0, PT, R5, RZ, PT ;  /* 0x000000ff0500720c */ /* 0x000fc60003f05070 */
[----:B------:R-:W1:Y:S04]  /*03c0*/  @P2 LDS.U8 R11, [R26+UR6] ;  /* 0x000000061a0b2984 */ /* 0x000e680008000000 */
[----:B------:R-:W-:Y:S04]  /*03d0*/  @P2 LDS.U8 R16, [R22+UR6] ;  /* 0x0000000616102984 */ /* 0x000fe80008000000 */
[----:B0-----:R-:W0:Y:S04]  /*03e0*/  @P2 LDS.U8 R13, [R7+UR6] ;  /* 0x00000006070d2984 */ /* 0x001e280008000000 */
[----:B------:R-:W4:Y:S01]  /*03f0*/  @P0 LDL.U8 R24, [R1+0x1] ;  /* 0x0000010001180983 */ /* 0x000f220000100000 */
[----:B------:R-:W-:Y:S01]  /*0400*/  ISETP.NE.U32.AND P5, PT, R2, RZ, PT ;  /* 0x000000ff0200720c */ /* 0x000fe20003fa5070 */
[----:B------:R-:W-:-:S02]  /*0410*/  IMAD.SHL.U32 R3, R3, 0x100, RZ ;  /* 0x0000010003037824 */ /* 0x000fc400078e00ff */
[----:B------:R-:W5:Y:S03]  /*0420*/  @P0 LDL.U8 R18, [R1+0x5] ;  /* 0x0000050001120983 */ /* 0x000f660000100000 */
[----:B------:R-:W-:Y:S01]  /*0430*/  SHF.R.U32.HI R3, RZ, 0x18, R3 ;  /* 0x00000018ff037819 */ /* 0x000fe20000011603 */
[----:B------:R-:W-:Y:S04]  /*0440*/  @P0 LDS.U8 R10, [R5+UR6] ;  /* 0x00000006050a0984 */ /* 0x000fe80008000000 */
[----:B------:R-:W0:Y:S04]  /*0450*/  @P0 LDS.U8 R27, [R26+UR6] ;  /* 0x000000061a1b0984 */ /* 0x000e280008000000 */
[----:B------:R-:W5:Y:S01]  /*0460*/  @P5 LDL.U8 R17, [R1+0x3] ;  /* 0x0000030001115983 */ /* 0x000f620000100000 */
[----:B------:R-:W-:-:S13]  /*0470*/  ISETP.NE.U32.AND P4, PT, R3, RZ, PT ;  /* 0x000000ff0300720c */ /* 0x000fda0003f85070 */
[----:B------:R-:W5:Y:S04]  /*0480*/  @P4 LDL.U8 R6, [R1+0x6] ;  /* 0x0000060001064983 */ /* 0x000f680000100000 */
[----:B------:R-:W5:Y:S01]  /*0490*/  @P4 LDL.U8 R19, [R1+0x2] ;  /* 0x0000020001134983 */ /* 0x000f620000100000 */
[----:B-1----:R-:W-:Y:S02]  /*04a0*/  @P2 IMAD.IADD R20, R4, 0x1, R11 ;  /* 0x0000000104142824 */ /* 0x002fe400078e020b */
[----:B0-----:R-:W-:Y:S01]  /*04b0*/  @P2 IMAD.IADD R25, R16, 0x1, R13 ;  /* 0x0000000110192824 */ /* 0x001fe200078e020d */
[----:B------:R-:W5:Y:S01]  /*04c0*/  @P5 LDL.U8 R11, [R1+0x7] ;  /* 0x00000700010b5983 */ /* 0x000f620000100000 */
[----:B------:R-:W0:Y:S01]  /*04d0*/  LDC R16, c[0x0][0x388] ;  /* 0x0000e200ff107b82 */ /* 0x000e220000000800 */
[----:B------:R-:W-:-:S02]  /*04e0*/  @P2 ISETP.GT.AND P6, PT, R20, 0xfe, PT ;  /* 0x000000fe1400280c */ /* 0x000fc40003fc4270 */
[----:B------:R-:W-:Y:S01]  /*04f0*/  @P2 ISETP.GT.AND P3, PT, R25, 0xfe, PT ;  /* 0x000000fe1900280c */ /* 0x000fe20003f64270 */
[----:B------:R-:W-:Y:S01]  /*0500*/  STL.64 [R1+0x8], RZ ;  /* 0x000008ff01007387 */ /* 0x000fe20000100a00 */
[----:B------:R-:W-:Y:S02]  /*0510*/  @P2 PLOP3.LUT P1, PT, P6, PT, PT, 0x80, 0x8 ;  /* 0x000000000008281c */ /* 0x000fe4000372f070 */
[----:B------:R-:W-:Y:S01]  /*0520*/  PLOP3.LUT P6, PT, PT, PT, PT, 0x8, 0x80 ;  /* 0x000000000080781c */ /* 0x000fe20003fce170 */
[----:B------:R-:W-:Y:S01]  /*0530*/  @P5 LDS.U8 R4, [R2+UR6] ;  /* 0x0000000602045984 */ /* 0x000fe20008000000 */
[----:B------:R-:W-:-:S03]  /*0540*/  @P2 PLOP3.LUT P6, PT, P3, PT, PT, 0x80, 0x8 ;  /* 0x000000000008281c */ /* 0x000fc60001fcf070 */
[----:B------:R-:W-:Y:S06]  /*0550*/  @P5 LDS.U8 R13, [R26+UR6] ;  /* 0x000000061a0d5984 */ /* 0x000fec0008000000 */
[----:B------:R-:W-:-:S04]  /*0560*/  @P1 VIADD R20, R20, 0xffffff01 ;  /* 0xffffff0114141836 */ /* 0x000fc80000000000 */
[----:B------:R-:W-:Y:S01]  /*0570*/  @P6 VIADD R25, R25, 0xffffff01 ;  /* 0xffffff0119196836 */ /* 0x000fe20000000000 */
[----:B------:R-:W-:Y:S04]  /*0580*/  @P2 LDS.U8 R21, [R20+UR4] ;  /* 0x0000000414152984 */ /* 0x000fe80008000000 */
[----:B------:R-:W-:Y:S01]  /*0590*/  @P2 LDS.U8 R29, [R25+UR4] ;  /* 0x00000004191d2984 */ /* 0x000fe20008000000 */
[----:B------:R-:W-:Y:S01]  /*05a0*/  @P0 IMAD.IADD R27, R27, 0x1, R10 ;  /* 0x000000011b1b0824 */ /* 0x000fe200078e020a */
[----:B------:R-:W-:Y:S02]  /*05b0*/  PLOP3.LUT P3, PT, PT, PT, PT, 0x8, 0x80 ;  /* 0x000000000080781c */ /* 0x000fe40003f6e170 */
[----:B------:R-:W5:Y:S02]  /*05c0*/  @P2 LDL.U8 R10, [R1+0x8] ;  /* 0x00000800010a2983 */ /* 0x000f640000100000 */
[----:B------:R-:W-:-:S02]  /*05d0*/  @P0 ISETP.GT.AND P1, PT, R27, 0xfe, PT ;  /* 0x000000fe1b00080c */ /* 0x000fc40003f24270 */
[----:B------:R-:W-:Y:S02]  /*05e0*/  @P4 LDS.U8 R25, [R26+UR6] ;  /* 0x000000061a194984 */ /* 0x000fe40008000000 */
[----:B------:R-:W-:Y:S02]  /*05f0*/  @P0 PLOP3.LUT P3, PT, P1, PT, PT, 0x80, 0x8 ;  /* 0x000000000008081c */ /* 0x000fe40000f6f070 */
[----:B------:R-:W1:Y:S04]  /*0600*/  @P4 LDS.U8 R20, [R3+UR6] ;  /* 0x0000000603144984 */ /* 0x000e680008000000 */
[----:B------:R-:W-:Y:S07]  /*0610*/  @P4 LDS.U8 R26, [R7+UR6] ;  /* 0x00000006071a4984 */ /* 0x000fee0008000000 */
[----:B------:R-:W-:-:S06]  /*0620*/  @P3 VIADD R27, R27, 0xffffff01 ;  /* 0xffffff011b1b3836 */ /* 0x000fcc0000000000 */
[----:B------:R-:W4:Y:S01]  /*0630*/  @P0 LDS.U8 R27, [R27+UR4] ;  /* 0x000000041b1b0984 */ /* 0x000f220008000000 */
[----:B------:R-:W-:Y:S01]  /*0640*/  PLOP3.LUT P3, PT, PT, PT, PT, 0x8, 0x80 ;  /* 0x000000000080781c */ /* 0x000fe20003f6e170 */
[----:B-1----:R-:W-:Y:S02]  /*0650*/  @P4 IMAD.IADD R20, R25, 0x1, R20 ;  /* 0x0000000119144824 */ /* 0x002fe400078e0214 */
[----:B------:R-:W1:Y:S01]  /*0660*/  @P4 LDS.U8 R25, [R3+UR6] ;  /* 0x0000000603194984 */ /* 0x000e620008000000 */
[----:B--2---:R-:W-:Y:S02]  /*0670*/  @P2 LOP3.LUT R29, R0, R29, RZ, 0x3c, !PT ;  /* 0x0000001d001d2212 */ /* 0x004fe400078e3cff */
[--C-:B0-----:R-:W-:Y:S02]  /*0680*/  SHF.R.S32.HI R0, RZ, 0x1f, R16.reuse ;  /* 0x0000001fff007819 */ /* 0x101fe40000011410 */
[----:B---3--:R-:W-:Y:S02]  /*0690*/  @P2 LOP3.LUT R28, R12, R21, RZ, 0x3c, !PT ;  /* 0x000000150c1c2212 */ /* 0x008fe400078e3cff */
[----:B------:R-:W-:Y:S01]  /*06a0*/  LOP3.LUT R21, R0, 0x3, RZ, 0xc0, !PT ;  /* 0x0000000300157812 */ /* 0x000fe200078ec0ff */
[----:B------:R-:W2:Y:S04]  /*06b0*/  @P0 LDL.U8 R12, [R1+0x9] ;  /* 0x00000900010c0983 */ /* 0x000ea80000100000 */
[----:B------:R-:W-:-:S02]  /*06c0*/  IMAD.IADD R0, R21, 0x1, R16 ;  /* 0x0000000115007824 */ /* 0x000fc400078e0210 */
[----:B------:R-:W-:Y:S03]  /*06d0*/  @P0 LDS.U8 R16, [R5+UR6] ;  /* 0x0000000605100984 */ /* 0x000fe60008000000 */
[----:B------:R-:W-:Y:S01]  /*06e0*/  SHF.R.S32.HI R0, RZ, 0x2, R0 ;  /* 0x00000002ff007819 */ /* 0x000fe20000011400 */
[----:B------:R-:W0:Y:S04]  /*06f0*/  @P0 LDS.U8 R21, [R7+UR6] ;  /* 0x0000000607150984 */ /* 0x000e280008000000 */
[----:B------:R-:W-:-:S06]  /*0700*/  IMAD.WIDE R8, R0, 0x4, R8 ;  /* 0x0000000400087825 */ /* 0x000fcc00078e0208 */
[----:B------:R3:W2:Y:S01]  /*0710*/  LDG.E R8, desc[UR8][R8.64] ;  /* 0x0000000808087981 */ /* 0x0006a2000c1e1900 */
[----:B----4-:R-:W-:Y:S01]  /*0720*/  @P0 LOP3.LUT R24, R27, R24, RZ, 0x3c, !PT ;  /* 0x000000181b180212 */ /* 0x010fe200078e3cff */
[----:B------:R-:W-:Y:S02]  /*0730*/  @P5 IMAD.IADD R27, R13, 0x1, R4 ;  /* 0x000000010d1b5824 */ /* 0x000fe400078e0204 */
[----:B------:R-:W4:Y:S03]  /*0740*/  @P2 LDL.U8 R13, [R1+0xc] ;  /* 0x00000c00010d2983 */ /* 0x000f260000100000 */
[----:B------:R-:W-:Y:S01]  /*0750*/  @P5 ISETP.GT.AND P1, PT, R27, 0xfe, PT ;  /* 0x000000fe1b00580c */ /* 0x000fe20003f24270 */
[----:B------:R-:W4:Y:S01]  /*0760*/  @P0 LDL.U8 R4, [R1+0xd] ;  /* 0x00000d0001040983 */ /* 0x000f220000100000 */
[----:B---3--:R-:W3:Y:S02]  /*0770*/  LDC R9, c[0x3][0x4] ;  /* 0x00c00100ff097b82 */ /* 0x008ee40000000800 */
[----:B------:R-:W-:-:S02]  /*0780*/  @P5 PLOP3.LUT P3, PT, P1, PT, PT, 0x80, 0x8 ;  /* 0x000000000008581c */ /* 0x000fc40000f6f070 */
[----:B------:R-:W-:Y:S01]  /*0790*/  @P4 ISETP.GT.AND P1, PT, R20, 0xfe, PT ;  /* 0x000000fe1400480c */ /* 0x000fe20003f24270 */
[----:B------:R1:W-:Y:S10]  /*07a0*/  @P0 STL.U8 [R1+0x1], R24 ;  /* 0x0000011801000387 */ /* 0x0003f40000100000 */
[----:B------:R-:W-:Y:S01]  /*07b0*/  @P3 VIADD R27, R27, 0xffffff01 ;  /* 0xffffff011b1b3836 */ /* 0x000fe20000000000 */
[----:B------:R-:W-:-:S02]  /*07c0*/  PLOP3.LUT P3, PT, PT, PT, PT, 0x8, 0x80 ;  /* 0x000000000080781c */ /* 0x000fc40003f6e170 */
[----:B------:R-:W-:Y:S01]  /*07d0*/  @P4 PLOP3.LUT P3, PT, P1, PT, PT, 0x80, 0x8 ;  /* 0x000000000008481c */ /* 0x000fe20000f6f070 */
[----:B-1----:R-:W-:Y:S02]  /*07e0*/  @P4 IMAD.IADD R24, R25, 0x1, R26 ;  /* 0x0000000119184824 */ /* 0x002fe400078e021a */
[----:B0-----:R-:W-:Y:S01]  /*07f0*/  @P0 IMAD.IADD R21, R16, 0x1, R21 ;  /* 0x0000000110150824 */ /* 0x001fe200078e0215 */
[----:B------:R-:W-:Y:S01]  /*0800*/  PLOP3.LUT P1, PT, PT, PT, PT, 0x8, 0x80 ;  /* 0x000000000080781c */ /* 0x000fe20003f2e170 */
[----:B------:R-:W5:Y:S03]  /*0810*/  @P5 LDS.U8 R16, [R27+UR4] ;  /* 0x000000041b105984 */ /* 0x000f660008000000 */
[----:B------:R-:W-:Y:S01]  /*0820*/  @P0 ISETP.GT.AND P6, PT, R21, 0xfe, PT ;  /* 0x000000fe1500080c */ /* 0x000fe20003fc4270 */
[----:B------:R-:W-:Y:S04]  /*0830*/  @P2 STL.U8 [R1], R28 ;  /* 0x0000001c01002387 */ /* 0x000fe80000100000 */
[----:B------:R-:W-:Y:S01]  /*0840*/  @P3 VIADD R20, R20, 0xffffff01 ;  /* 0xffffff0114143836 */ /* 0x000fe20000000000 */
[----:B------:R-:W-:Y:S01]  /*0850*/  @P4 ISETP.GT.AND P3, PT, R24, 0xfe, PT ;  /* 0x000000fe1800480c */ /* 0x000fe20003f64270 */
[----:B------:R-:W-:Y:S01]  /*0860*/  @P5 LDS.U8 R25, [R2+UR6] ;  /* 0x0000000602195984 */ /* 0x000fe20008000000 */
[----:B------:R-:W-:-:S02]  /*0870*/  @P0 PLOP3.LUT P1, PT, P6, PT, PT, 0x80, 0x8 ;  /* 0x000000000008081c */ /* 0x000fc4000372f070 */
[----:B------:R-:W-:Y:S01]  /*0880*/  PLOP3.LUT P6, PT, PT, PT, PT, 0x8, 0x80 ;  /* 0x000000000080781c */ /* 0x000fe20003fce170 */
[----:B------:R-:W0:Y:S01]  /*0890*/  @P4 LDS.U8 R28, [R20+UR4] ;  /* 0x00000004141c4984 */ /* 0x000e220008000000 */
[----:B------:R-:W-:-:S03]  /*08a0*/  @P4 PLOP3.LUT P6, PT, P3, PT, PT, 0x80, 0x8 ;  /* 0x000000000008481c */ /* 0x000fc60001fcf070 */
[----:B------:R1:W-:Y:S04]  /*08b0*/  @P5 LDS.U8 R20, [R7+UR6] ;  /* 0x0000000607145984 */ /* 0x0003e80008000000 */
[----:B-1----:R-:W4:Y:S06]  /*08c0*/  @P5 LDL.U8 R7, [R1+0xb] ;  /* 0x00000b0001075983 */ /* 0x002f2c0000100000 */
[----:B------:R-:W-:-:S05]  /*08d0*/  @P6 VIADD R24, R24, 0xffffff01 ;  /* 0xffffff0118186836 */ /* 0x000fca0000000000 */
[----:B------:R-:W1:Y:S01]  /*08e0*/  @P4 LDS.U8 R27, [R24+UR4] ;  /* 0x00000004181b4984 */ /* 0x000e620008000000 */
[----:B-----5:R-:W-:Y:S02]  /*08f0*/  @P5 LOP3.LUT R16, R16, R17, RZ, 0x3c, !PT ;  /* 0x0000001110105212 */ /* 0x020fe400078e3cff */
[----:B---3--:R-:W-:Y:S02]  /*0900*/  LOP3.LUT R17, R9, 0xff, RZ, 0xc0, !PT ;  /* 0x000000ff09117812 */ /* 0x008fe400078ec0ff */
[----:B------:R-:W-:Y:S04]  /*0910*/  @P2 LDS.U8 R9, [R22+UR6] ;  /* 0x0000000616092984 */ /* 0x000fe80008000000 */
[----:B------:R-:W3:Y:S04]  /*0920*/  @P2 LDS.U8 R26, [R17+UR6] ;  /* 0x00000006111a2984 */ /* 0x000ee80008000000 */
[----:B------:R1:W-:Y:S01]  /*0930*/  @P5 STL.U8 [R1+0x3], R16 ;  /* 0x0000031001005387 */ /* 0x0003e20000100000 */
[----:B------:R-:W-:Y:S01]  /*0940*/  @P1 VIADD R21, R21, 0xffffff01 ;  /* 0xffffff0115151836 */ /* 0x000fe20000000000 */
[----:B0-----:R-:W-:-:S02]  /*0950*/  @P4 LOP3.LUT R28, R28, R19, RZ, 0x3c, !PT ;  /* 0x000000131c1c4212 */ /* 0x001fc400078e3cff */
[----:B------:R-:W-:Y:S04]  /*0960*/  @P2 LDS.U8 R22, [R22+UR6] ;  /* 0x0000000616162984 */ /* 0x000fe80008000000 */
[----:B------:R-:W0:Y:S01]  /*0970*/  @P0 LDS.U8 R21, [R21+UR4] ;  /* 0x0000000415150984 */ /* 0x000e220008000000 */
[----:B-1----:R-:W-:-:S03]  /*0980*/  @P4 LOP3.LUT R16, R27, R6, RZ, 0x3c, !PT ;  /* 0x000000061b104212 */ /* 0x002fc600078e3cff */
[----:B------:R-:W5:Y:S01]  /*0990*/  @P4 LDL.U8 R6, [R1+0xa] ;  /* 0x00000a0001064983 */ /* 0x000f620000100000 */
[----:B---3--:R-:W-:Y:S02]  /*09a0*/  @P2 IMAD.IADD R26, R9, 0x1, R26 ;  /* 0x00000001091a2824 */ /* 0x008fe400078e021a */
[----:B------:R-:W1:Y:S01]  /*09b0*/  LDC.U8 R9, c[0x3][0x6] ;  /* 0x00c00180ff097b82 */ /* 0x000e620000000000 */
[----:B------:R-:W-:Y:S02]  /*09c0*/  @P5 IMAD.IADD R19, R25, 0x1, R20 ;  /* 0x0000000119135824 */ /* 0x000fe400078e0214 */
[----:B------:R-:W-:Y:S04]  /*09d0*/  @P0 LDS.U8 R20, [R5+UR6] ;  /* 0x0000000605140984 */ /* 0x000fe80008000000 */
[----:B------:R-:W3:Y:S01]  /*09e0*/  @P0 LDS.U8 R25, [R17+UR6] ;  /* 0x0000000611190984 */ /* 0x000ee20008000000 */
[----:B0-----:R-:W-:-:S03]  /*09f0*/  @P0 LOP3.LUT R18, R21, R18, RZ, 0x3c, !PT ;  /* 0x0000001215120212 */ /* 0x001fc600078e3cff */
[----:B------:R-:W-:Y:S04]  /*0a00*/  @P0 LDS.U8 R5, [R5+UR6] ;  /* 0x0000000605050984 */ /* 0x000fe80008000000 */
[----:B-1----:R-:W0:Y:S01]  /*0a10*/  @P2 LDS.U8 R21, [R9+UR6] ;  /* 0x0000000609152984 */ /* 0x002e220008000000 */
[----:B------:R-:W-:Y:S02]  /*0a20*/  @P5 ISETP.GT.AND P6, PT, R19, 0xfe, PT ;  /* 0x000000fe1300580c */ /* 0x000fe40003fc4270 */
[----:B------:R-:W-:Y:S01]  /*0a30*/  @P2 ISETP.GT.AND P3, PT, R26, 0xfe, PT ;  /* 0x000000fe1a00280c */ /* 0x000fe20003f64270 */
[----:B------:R-:W1:Y:S01]  /*0a40*/  @P0 LDS.U8 R24, [R9+UR6] ;  /* 0x0000000609180984 */ /* 0x000e620008000000 */
[----:B------:R-:W-:Y:S02]  /*0a50*/  PLOP3.LUT P1, PT, PT, PT, PT, 0x8, 0x80 ;  /* 0x000000000080781c */ /* 0x000fe40003f2e170 */
[----:B------:R-:W-:-:S02]  /*0a60*/  @P5 PLOP3.LUT P1, PT, P6, PT, PT, 0x80, 0x8 ;  /* 0x000000000008581c */ /* 0x000fc4000372f070 */
[----:B------:R-:W-:Y:S02]  /*0a70*/  PLOP3.LUT P6, PT, PT, PT, PT, 0x8, 0x80 ;  /* 0x000000000080781c */ /* 0x000fe40003fce170 */
[----:B------:R-:W-:-:S09]  /*0a80*/  @P2 PLOP3.LUT P6, PT, P3, PT, PT, 0x80, 0x8 ;  /* 0x000000000008281c */ /* 0x000fd20001fcf070 */
[----:B------:R-:W-:-:S04]  /*0a90*/  @P1 VIADD R19, R19, 0xffffff01 ;  /* 0xffffff0113131836 */ /* 0x000fc80000000000 */
[----:B------:R-:W-:Y:S02]  /*0aa0*/  @P6 VIADD R26, R26, 0xffffff01 ;  /* 0xffffff011a1a6836 */ /* 0x000fe40000000000 */
[----:B---3--:R-:W-:-:S03]  /*0ab0*/  @P0 IMAD.IADD R20, R20, 0x1, R25 ;  /* 0x0000000114140824 */ /* 0x008fc600078e0219 */
[----:B------:R-:W3:Y:S01]  /*0ac0*/  @P2 LDS.U8 R25, [R26+UR4] ;  /* 0x000000041a192984 */ /* 0x000ee20008000000 */
[----:B0-----:R-:W-:-:S03]  /*0ad0*/  @P2 IMAD.IADD R21, R22, 0x1, R21 ;  /* 0x0000000116152824 */ /* 0x001fc600078e0215 */
[----:B------:R-:W0:Y:S01]  /*0ae0*/  @P5 LDS.U8 R22, [R19+UR4] ;  /* 0x0000000413165984 */ /* 0x000e220008000000 */
[----:B------:R-:W-:Y:S02]  /*0af0*/  @P0 ISETP.GT.AND P6, PT, R20, 0xfe, PT ;  /* 0x000000fe1400080c */ /* 0x000fe40003fc4270 */
[----:B------:R-:W-:Y:S02]  /*0b00*/  PLOP3.LUT P1, PT, PT, PT, PT, 0x8, 0x80 ;  /* 0x000000000080781c */ /* 0x000fe40003f2e170 */
[----:B------:R-:W-:Y:S02]  /*0b10*/  @P0 PLOP3.LUT P1, PT, P6, PT, PT, 0x80, 0x8 ;  /* 0x000000000008081c */ /* 0x000fe4000372f070 */
[----:B------:R-:W-:Y:S01]  /*0b20*/  @P2 ISETP.GT.AND P3, PT, R21, 0xfe, PT ;  /* 0x000000fe1500280c */ /* 0x000fe20003f64270 */
[----:B-1----:R-:W-:Y:S01]  /*0b30*/  @P0 IMAD.IADD R27, R5, 0x1, R24 ;  /* 0x00000001051b0824 */ /* 0x002fe200078e0218 */
[----:B------:R-:W-:Y:S01]  /*0b40*/  PLOP3.LUT P6, PT, PT, PT, PT, 0x8, 0x80 ;  /* 0x000000000080781c */ /* 0x000fe20003fce170 */
[----:B------:R-:W-:Y:S01]  /*0b50*/  @P4 LDS.U8 R24, [R17+UR6] ;  /* 0x0000000611184984 */ /* 0x000fe20008000000 */
[----:B------:R-:W-:-:S03]  /*0b60*/  @P2 PLOP3.LUT P6, PT, P3, PT, PT, 0x80, 0x8 ;  /* 0x000000000008281c */ /* 0x000fc60001fcf070 */
[----:B------:R-:W-:Y:S04]  /*0b70*/  @P5 LDS.U8 R5, [R2+UR6] ;  /* 0x0000000602055984 */ /* 0x000fe80008000000 */
[----:B------:R-:W-:Y:S01]  /*0b80*/  @P1 VIADD R20, R20, 0xffffff01 ;  /* 0xffffff0114141836 */ /* 0x000fe20000000000 */
[----:B---3--:R-:W-:-:S04]  /*0b90*/  @P2 LOP3.LUT R10, R10, R25, RZ, 0x3c, !PT ;  /* 0x000000190a0a2212 */ /* 0x008fc800078e3cff */
[----:B------:R1:W-:Y:S04]  /*0ba0*/  @P0 LDS.U8 R19, [R20+UR4] ;  /* 0x0000000414130984 */ /* 0x0003e80008000000 */
[----:B------:R-:W-:Y:S01]  /*0bb0*/  @P5 LDS.U8 R25, [R17+UR6] ;  /* 0x0000000611195984 */ /* 0x000fe20008000000 */
[----:B0-----:R-:W-:Y:S01]  /*0bc0*/  @P5 LOP3.LUT R22, R22, R11, RZ, 0x3c, !PT ;  /* 0x0000000b16165212 */ /* 0x001fe200078e3cff */
[----:B------:R-:W-:Y:S02]  /*0bd0*/  @P6 VIADD R21, R21, 0xffffff01 ;  /* 0xffffff0115156836 */ /* 0x000fe40000000000 */
[----:B------:R-:W0:Y:S01]  /*0be0*/  @P4 LDS.U8 R11, [R3+UR6] ;  /* 0x00000006030b4984 */ /* 0x000e220008000000 */
[----:B------:R-:W-:Y:S02]  /*0bf0*/  @P0 ISETP.GT.AND P1, PT, R27, 0xfe, PT ;  /* 0x000000fe1b00080c */ /* 0x000fe40003f24270 */
[----:B------:R-:W-:Y:S01]  /*0c00*/  PLOP3.LUT P3, PT, PT, PT, PT, 0x8, 0x80 ;  /* 0x000000000080781c */ /* 0x000fe20003f6e170 */
[----:B------:R-:W-:Y:S01]  /*0c10*/  @P4 STL.U8 [R1+0x2], R28 ;  /* 0x0000021c01004387 */ /* 0x000fe20000100000 */
[----:B------:R-:W-:-:S03]  /*0c20*/  @P0 PLOP3.LUT P3, PT, P1, PT, PT, 0x80, 0x8 ;  /* 0x000000000008081c */ /* 0x000fc60000f6f070 */
[----:B------:R3:W4:Y:S01]  /*0c30*/  @P2 LDS.U8 R28, [R21+UR4] ;  /* 0x00000004151c2984 */ /* 0x0007220008000000 */
[----:B-1----:R-:W1:Y:S03]  /*0c40*/  LDC.U8 R20, c[0x3][0x3] ;  /* 0x00c000c0ff147b82 */ /* 0x002e660000000000 */
[----:B------:R-:W-:Y:S04]  /*0c50*/  @P4 LDS.U8 R3, [R3+UR6] ;  /* 0x0000000603034984 */ /* 0x000fe80008000000 */
[----:B------:R-:W-:Y:S02]  /*0c60*/  @P5 LDS.U8 R2, [R2+UR6] ;  /* 0x0000000602025984 */ /* 0x000fe40008000000 */
[----:B------:R-:W-:-:S06]  /*0c70*/  @P3 VIADD R27, R27, 0xffffff01 ;  /* 0xffffff011b1b3836 */ /* 0x000fcc0000000000 */
[----:B------:R-:W1:Y:S01]  /*0c80*/  @P0 LDS.U8 R27, [R27+UR4] ;  /* 0x000000041b1b0984 */ /* 0x000e620008000000 */
[----:B------:R-:W-:Y:S01]  /*0c90*/  PLOP3.LUT P1, PT, PT, PT, PT, 0x8, 0x80 ;  /* 0x000000000080781c */ /* 0x000fe20003f2e170 */
[----:B---3--:R-:W3:Y:S01]  /*0ca0*/  LDC.U8 R21, c[0x3][0x1] ;  /* 0x00c00040ff157b82 */ /* 0x008ee20000000000 */
[----:B0-----:R-:W-:-:S05]  /*0cb0*/  @P4 IMAD.IADD R11, R11, 0x1, R24 ;  /* 0x000000010b0b4824 */ /* 0x001fca00078e0218 */
[----:B------:R-:W-:Y:S02]  /*0cc0*/  @P4 ISETP.GT.AND P6, PT, R11, 0xfe, PT ;  /* 0x000000fe0b00480c */ /* 0x000fe40003fc4270 */
[----:B--2---:R-:W-:Y:S01]  /*0cd0*/  @P0 LOP3.LUT R26, R19, R12, RZ, 0x3c, !PT ;  /* 0x0000000c131a0212 */ /* 0x004fe200078e3cff */
[----:B------:R-:W-:Y:S01]  /*0ce0*/  @P5 IMAD.IADD R12, R5, 0x1, R25 ;  /* 0x00000001050c5824 */ /* 0x000fe200078e0219 */
[----:B------:R-:W-:Y:S01]  /*0cf0*/  @P4 PLOP3.LUT P1, PT, P6, PT, PT, 0x80, 0x8 ;  /* 0x000000000008481c */ /* 0x000fe2000372f070 */
[----:B------:R-:W0:Y:S03]  /*0d00*/  @P4 LDS.U8 R19, [R9+UR6] ;  /* 0x0000000609134984 */ /* 0x000e260008000000 */
[----:B------:R-:W-:Y:S02]  /*0d10*/  @P5 ISETP.GT.AND P3, PT, R12, 0xfe, PT ;  /* 0x000000fe0c00580c */ /* 0x000fe40003f64270 */
[----:B------:R-:W-:-:S02]  /*0d20*/  PLOP3.LUT P6, PT, PT, PT, PT, 0x8, 0x80 ;  /* 0x000000000080781c */ /* 0x000fc40003fce170 */
[----:B------:R-:W-:Y:S01]  /*0d30*/  @P5 PLOP3.LUT P6, PT, P3, PT, PT, 0x80, 0x8 ;  /* 0x000000000008581c */ /* 0x000fe20001fcf070 */
[----:B------:R-:W-:-:S05]  /*0d40*/  IMAD.SHL.U32 R24, R8, 0x1000000, RZ ;  /* 0x0100000008187824 */ /* 0x000fca00078e00ff */
[----:B------:R-:W-:-:S04]  /*0d50*/  SHF.R.U32.HI R24, RZ, 0x18, R24 ;  /* 0x00000018ff187819 */ /* 0x000fc80000011618 */
[----:B------:R-:W-:Y:S01]  /*0d60*/  ISETP.NE.U32.AND P3, PT, R24, RZ, PT ;  /* 0x000000ff1800720c */ /* 0x000fe20003f65070 */
[----:B------:R-:W-:Y:S01]  /*0d70*/  IMAD.U32 R25, R8, 0x10000, RZ ;  /* 0x0001000008197824 */ /* 0x000fe200078e00ff */
[----:B------:R2:W-:Y:S01]  /*0d80*/  @P2 STL.U8 [R1+0x8], R10 ;  /* 0x0000080a01002387 */ /* 0x0005e20000100000 */
[----:B----4-:R-:W-:-:S03]  /*0d90*/  @P2 LOP3.LUT R28, R13, R28, RZ, 0x3c, !PT ;  /* 0x0000001c0d1c2212 */ /* 0x010fc600078e3cff */
[----:B------:R-:W-:Y:S01]  /*0da0*/  @P5 STL.U8 [R1+0x7], R22 ;  /* 0x0000071601005387 */ /* 0x000fe20000100000 */
[----:B------:R-:W-:-:S03]  /*0db0*/  SHF.R.U32.HI R25, RZ, 0x18, R25 ;  /* 0x00000018ff197819 */ /* 0x000fc60000011619 */
[----:B------:R-:W4:Y:S04]  /*0dc0*/  @P5 LDS.U8 R22, [R9+UR6] ;  /* 0x0000000609165984 */ /* 0x000f280008000000 */
[----:B--2---:R-:W2:Y:S04]  /*0dd0*/  @P4 LDL.U8 R10, [R1+0xe] ;  /* 0x00000e00010a4983 */ /* 0x004ea80000100000 */
[----:B------:R-:W2:Y:S04]  /*0de0*/  @P5 LDL.U8 R13, [R1+0xf] ;  /* 0x00000f00010d5983 */ /* 0x000ea80000100000 */
[----:B------:R-:W-:Y:S04]  /*0df0*/  @P4 STL.U8 [R1+0x6], R16 ;  /* 0x0000061001004387 */ /* 0x000fe80000100000 */
[----:B------:R-:W-:Y:S04]  /*0e00*/  @P3 LDS.U8 R17, [R24+UR6] ;  /* 0x0000000618113984 */ /* 0x000fe80008000000 */
[----:B-1----:R-:W1:Y:S04]  /*0e10*/  @P3 LDS.U8 R16, [R20+UR6] ;  /* 0x0000000614103984 */ /* 0x002e680008000000 */
[----:B------:R-:W-:Y:S04]  /*0e20*/  @P2 STL.U8 [R1+0x4], R29 ;  /* 0x0000041d01002387 */ /* 0x000fe80000100000 */
[----:B------:R-:W-:Y:S01]  /*0e30*/  @P2 STL.U8 [R1+0xc], R28 ;  /* 0x00000c1c01002387 */ /* 0x000fe20000100000 */
[----:B------:R-:W-:-:S03]  /*0e40*/  ISETP.NE.U32.AND P2, PT, R25, RZ, PT ;  /* 0x000000ff1900720c */ /* 0x000fc60003f45070 */
[----:B------:R-:W-:Y:S04]  /*0e50*/  @P3 LDS.U8 R28, [R24+UR6] ;  /* 0x00000006181c3984 */ /* 0x000fe80008000000 */
[----:B---3--:R-:W3:Y:S01]  /*0e60*/  @P3 LDS.U8 R29, [R21+UR6] ;  /* 0x00000006151d3984 */ /* 0x008ee20008000000 */
[----:B------:R-:W-:-:S05]  /*0e70*/  @P0 LOP3.LUT R27, R27, R4, RZ, 0x3c, !PT ;  /* 0x000000041b1b0212 */ /* 0x000fca00078e3cff */
[----:B------:R-:W-:Y:S04]  /*0e80*/  @P2 LDS.U8 R4, [R25+UR6] ;  /* 0x0000000619042984 */ /* 0x000fe80008000000 */
[----:B------:R-:W5:Y:S04]  /*0e90*/  @P2 LDS.U8 R5, [R21+UR6] ;  /* 0x0000000615052984 */ /* 0x000f680008000000 */
[----:B------:R0:W-:Y:S01]  /*0ea0*/  @P0 STL.U8 [R1+0x5], R18 ;  /* 0x0000051201000387 */ /* 0x0001e20000100000 */
[----:B------:R-:W-:-:S03]  /*0eb0*/  @P1 VIADD R11, R11, 0xffffff01 ;  /* 0xffffff010b0b1836 */ /* 0x000fc60000000000 */
[----:B------:R-:W-:Y:S01]  /*0ec0*/  @P0 STL.U8 [R1+0x9], R26 ;  /* 0x0000091a01000387 */ /* 0x000fe20000100000 */
[----:B0-----:R-:W-:-:S03]  /*0ed0*/  @P4 IMAD.IADD R18, R3, 0x1, R19 ;  /* 0x0000000103124824 */ /* 0x001fc600078e0213 */
[----:B------:R-:W-:Y:S01]  /*0ee0*/  @P0 STL.U8 [R1+0xd], R27 ;  /* 0x00000d1b01000387 */ /* 0x000fe20000100000 */
[----:B----4-:R-:W-:Y:S01]  /*0ef0*/  @P5 IMAD.IADD R19, R2, 0x1, R22 ;  /* 0x0000000102135824 */ /* 0x010fe200078e0216 */
[----:B------:R-:W-:Y:S02]  /*0f00*/  @P4 ISETP.GT.AND P0, PT, R18, 0xfe, PT ;  /* 0x000000fe1200480c */ /* 0x000fe40003f04270 */
[----:B------:R-:W4:Y:S01]  /*0f10*/  @P3 LDL.U8 R3, [R1] ;  /* 0x0000000001033983 */ /* 0x000f220000100000 */
[----:B------:R-:W-:Y:S01]  /*0f20*/  PLOP3.LUT P1, PT, PT, PT, PT, 0x8, 0x80 ;  /* 0x000000000080781c */ /* 0x000fe20003f2e170 */
[----:B-1----:R-:W-:Y:S01]  /*0f30*/  @P3 IMAD.IADD R17, R17, 0x1, R16 ;  /* 0x0000000111113824 */ /* 0x002fe200078e0210 */
[----:B------:R-:W-:Y:S01]  /*0f40*/  @P4 PLOP3.LUT P1, PT, P0, PT, PT, 0x80, 0x8 ;  /* 0x000000000008481c */ /* 0x000fe2000072f070 */
[----:B------:R-:W4:Y:S01]  /*0f50*/  @P3 LDL.U8 R2, [R1+0x4] ;  /* 0x0000040001023983 */ /* 0x000f220000100000 */
[----:B------:R-:W-:Y:S01]  /*0f60*/  @P5 ISETP.GT.AND P0, PT, R19, 0xfe, PT ;  /* 0x000000fe1300580c */ /* 0x000fe20003f04270 */
[----:B------:R-:W-:-:S02]  /*0f70*/  @P6 VIADD R12, R12, 0xffffff01 ;  /* 0xffffff010c0c6836 */ /* 0x000fc40000000000 */
[----:B------:R-:W-:Y:S01]  /*0f80*/  @P2 LDS.U8 R16, [R25+UR6] ;  /* 0x0000000619102984 */ /* 0x000fe20008000000 */
[----:B------:R-:W-:-:S03]  /*0f90*/  PLOP3.LUT P6, PT, PT, PT, PT, 0x8, 0x80 ;  /* 0x000000000080781c */ /* 0x000fc60003fce170 */
[----:B------:R-:W0:Y:S01]  /*0fa0*/  @P2 LDS.U8 R27, [R20+UR6] ;  /* 0x00000006141b2984 */ /* 0x000e220008000000 */
[----:B------:R-:W-:Y:S01]  /*0fb0*/  @P5 PLOP3.LUT P6, PT, P0, PT, PT, 0x80, 0x8 ;  /* 0x000000000008581c */ /* 0x000fe200007cf070 */
[----:B---3--:R-:W-:Y:S02]  /*0fc0*/  @P3 IMAD.IADD R22, R28, 0x1, R29 ;  /* 0x000000011c163824 */ /* 0x008fe400078e021d */
[----:B------:R-:W1:Y:S03]  /*0fd0*/  @P4 LDS.U8 R11, [R11+UR4] ;  /* 0x000000040b0b4984 */ /* 0x000e660008000000 */
[----:B------:R-:W-:Y:S01]  /*0fe0*/  @P3 ISETP.GT.AND P0, PT, R22, 0xfe, PT ;  /* 0x000000fe1600380c */ /* 0x000fe20003f04270 */
[----:B-----5:R-:W-:Y:S01]  /*0ff0*/  @P2 IMAD.IADD R9, R5, 0x1, R4 ;  /* 0x0000000105092824 */ /* 0x020fe200078e0204 */
[----:B------:R1:W3:Y:S04]  /*1000*/  @P5 LDS.U8 R28, [R12+UR4] ;  /* 0x000000040c1c5984 */ /* 0x0002e80008000000 */
[----:B------:R-:W5:Y:S01]  /*1010*/  @P2 LDL.U8 R4, [R1+0x1] ;  /* 0x0000010001042983 */ /* 0x000f620000100000 */
[----:B------:R-:W-:Y:S01]  /*1020*/  @P6 VIADD R19, R19, 0xffffff01 ;  /* 0xffffff0113136836 */ /* 0x000fe20000000000 */
[----:B------:R-:W-:-:S02]  /*1030*/  PLOP3.LUT P6, PT, PT, PT, PT, 0x8, 0x80 ;  /* 0x000000000080781c */ /* 0x000fc40003fce170 */
[----:B------:R-:W5:Y:S01]  /*1040*/  @P2 LDL.U8 R5, [R1+0x5] ;  /* 0x0000050001052983 */ /* 0x000f620000100000 */
[----:B------:R-:W-:Y:S02]  /*1050*/  @P3 PLOP3.LUT P6, PT, P0, PT, PT, 0x80, 0x8 ;  /* 0x000000000008381c */ /* 0x000fe400007cf070 */
[----:B------:R-:W-:Y:S01]  /*1060*/  @P3 ISETP.GT.AND P0, PT, R17, 0xfe, PT ;  /* 0x000000fe1100380c */ /* 0x000fe20003f04270 */
[----:B------:R-:W-:Y:S01]  /*1070*/  @P1 VIADD R18, R18, 0xffffff01 ;  /* 0xffffff0112121836 */ /* 0x000fe20000000000 */
[----:B------:R-:W-:Y:S01]  /*1080*/  PLOP3.LUT P1, PT, PT, PT, PT, 0x8, 0x80 ;  /* 0x000000000080781c */ /* 0x000fe20003f2e170 */
[----:B------:R-:W-:Y:S01]  /*1090*/  @P5 LDS.U8 R19, [R19+UR4] ;  /* 0x0000000413135984 */ /* 0x000fe20008000000 */
[----:B------:R-:W-:Y:S02]  /*10a0*/  @P3 PLOP3.LUT P1, PT, P0, PT, PT, 0x80, 0x8 ;  /* 0x000000000008381c */ /* 0x000fe4000072f070 */
[----:B------:R-:W-:Y:S01]  /*10b0*/  PLOP3.LUT P0, PT, PT, PT, PT, 0x8, 0x80 ;  /* 0x000000000080781c */ /* 0x000fe20003f0e170 */
[----:B------:R-:W-:Y:S04]  /*10c0*/  @P4 LDS.U8 R29, [R18+UR4] ;  /* 0x00000004121d4984 */ /* 0x000fe80008000000 */
[----:B------:R-:W-:Y:S01]  /*10d0*/  @P6 VIADD R22, R22, 0xffffff01 ;  /* 0xffffff0116166836 */ /* 0x000fe20000000000 */
[----:B------:R-:W-:-:S04]  /*10e0*/  @P2 ISETP.GT.AND P6, PT, R9, 0xfe, PT ;  /* 0x000000fe0900280c */ /* 0x000fc80003fc4270 */
[----:B------:R-:W-:Y:S01]  /*10f0*/  @P2 PLOP3.LUT P0, PT, P6, PT, PT, 0x80, 0x8 ;  /* 0x000000000008281c */ /* 0x000fe2000370f070 */
[----:B0-----:R-:W-:Y:S01]  /*1100*/  @P2 IMAD.IADD R16, R16, 0x1, R27 ;  /* 0x0000000110102824 */ /* 0x001fe200078e021b */
[----:B------:R-:W-:Y:S01]  /*1110*/  SHF.R.U32.HI R26, RZ, 0x18, R8 ;  /* 0x00000018ff1a7819 */ /* 0x000fe20000011608 */
[----:B------:R-:W-:Y:S02]  /*1120*/  IMAD.SHL.U32 R27, R8, 0x100, RZ ;  /* 0x00000100081b7824 */ /* 0x000fe400078e00ff */
[----:B------:R-:W-:Y:S01]  /*1130*/  @P1 VIADD R17, R17, 0xffffff01 ;  /* 0xffffff0111111836 */ /* 0x000fe20000000000 */
[----:B------:R-:W-:Y:S01]  /*1140*/  @P2 ISETP.GT.AND P1, PT, R16, 0xfe, PT ;  /* 0x000000fe1000280c */ /* 0x000fe20003f24270 */
[----:B------:R-:W-:Y:S01]  /*1150*/  @P3 LDS.U8 R22, [R22+UR4] ;  /* 0x0000000416163984 */ /* 0x000fe20008000000 */
[----:B------:R-:W-:Y:S02]  /*1160*/  SHF.R.U32.HI R27, RZ, 0x18, R27 ;  /* 0x00000018ff1b7819 */ /* 0x000fe4000001161b */
[----:B------:R-:W-:-:S03]  /*1170*/  PLOP3.LUT P6, PT, PT, PT, PT, 0x8, 0x80 ;  /* 0x000000000080781c */ /* 0x000fc60003fce170 */
[----:B------:R-:W-:Y:S01]  /*1180*/  @P0 VIADD R9, R9, 0xffffff01 ;  /* 0xffffff0109090836 */ /* 0x000fe20000000000 */
[----:B------:R-:W-:Y:S02]  /*1190*/  @P2 PLOP3.LUT P6, PT, P1, PT, PT, 0x80, 0x8 ;  /* 0x000000000008281c */ /* 0x000fe40000fcf070 */
[----:B------:R-:W-:Y:S02]  /*11a0*/  ISETP.NE.U32.AND P0, PT, R26, RZ, PT ;  /* 0x000000ff1a00720c */ /* 0x000fe40003f05070 */
[----:B------:R-:W-:Y:S01]  /*11b0*/  ISETP.NE.U32.AND P1, PT, R27, RZ, PT ;  /* 0x000000ff1b00720c */ /* 0x000fe20003f25070 */
[----:B------:R-:W-:Y:S01]  /*11c0*/  @P2 LDS.U8 R9, [R9+UR4] ;  /* 0x0000000409092984 */ /* 0x000fe20008000000 */
[----:B-1----:R-:W-:Y:S02]  /*11d0*/  @P4 LOP3.LUT R12, R11, R6, RZ, 0x3c, !PT ;  /* 0x000000060b0c4212 */ /* 0x002fe400078e3cff */
[----:B---3--:R-:W-:Y:S01]  /*11e0*/  @P5 LOP3.LUT R8, R28, R7, RZ, 0x3c, !PT ;  /* 0x000000071c085212 */ /* 0x008fe200078e3cff */
[----:B------:R-:W-:Y:S06]  /*11f0*/  @P3 LDS.U8 R11, [R17+UR4] ;  /* 0x00000004110b3984 */ /* 0x000fec0008000000 */
[----:B------:R-:W3:Y:S04]  /*1200*/  @P0 LDL.U8 R28, [R1+0x3] ;  /* 0x00000300011c0983 */ /* 0x000ee80000100000 */
[----:B------:R-:W3:Y:S04]  /*1210*/  @P1 LDL.U8 R6, [R1+0x2] ;  /* 0x0000020001061983 */ /* 0x000ee80000100000 */
[----:B------:R-:W-:Y:S04]  /*1220*/  @P5 STL.U8 [R1+0xb], R8 ;  /* 0x00000b0801005387 */ /* 0x000fe80000100000 */
[----:B------:R-:W-:Y:S04]  /*1230*/  @P1 LDS.U8 R7, [R27+UR6] ;  /* 0x000000061b071984 */ /* 0x000fe80008000000 */
[----:B------:R-:W0:Y:S01]  /*1240*/  @P1 LDS.U8 R8, [R21+UR6] ;  /* 0x0000000615081984 */ /* 0x000e220008000000 */
[----:B------:R-:W-:-:S03]  /*1250*/  @P6 VIADD R16, R16, 0xffffff01 ;  /* 0xffffff0110106836 */ /* 0x000fc60000000000 */
[----:B------:R-:W-:Y:S04]  /*1260*/  @P4 STL.U8 [R1+0xa], R12 ;  /* 0x00000a0c01004387 */ /* 0x000fe80000100000 */
[----:B------:R-:W-:Y:S04]  /*1270*/  @P2 LDS.U8 R16, [R16+UR4] ;  /* 0x0000000410102984 */ /* 0x000fe80008000000 */
[----:B------:R-:W-:Y:S04]  /*1280*/  @P0 LDS.U8 R12, [R20+UR6] ;  /* 0x00000006140c0984 */ /* 0x000fe80008000000 */
[----:B------:R-:W1:Y:S01]  /*1290*/  @P0 LDS.U8 R17, [R26+UR6] ;  /* 0x000000061a110984 */ /* 0x000e620008000000 */
[----:B0-----:R-:W-:-:S05]  /*12a0*/  @P1 IMAD.IADD R7, R8, 0x1, R7 ;  /* 0x0000000108071824 */ /* 0x001fca00078e0207 */
[----:B------:R-:W-:Y:S01]  /*12b0*/  @P1 ISETP.GT.AND P6, PT, R7, 0xfe, PT ;  /* 0x000000fe0700180c */ /* 0x000fe20003fc4270 */
[----:B-1----:R-:W-:Y:S02]  /*12c0*/  @P0 IMAD.IADD R12, R17, 0x1, R12 ;  /* 0x00000001110c0824 */ /* 0x002fe400078e020c */
[----:B------:R-:W-:Y:S01]  /*12d0*/  @P2 LDS.U8 R17, [R25+UR6] ;  /* 0x0000000619112984 */ /* 0x000fe20008000000 */
[----:B--2---:R-:W-:-:S03]  /*12e0*/  @P4 LOP3.LUT R29, R29, R10, RZ, 0x3c, !PT ;  /* 0x0000000a1d1d4212 */ /* 0x004fc600078e3cff */
[----:B------:R-:W-:Y:S01]  /*12f0*/  @P0 LDS.U8 R10, [R21+UR6] ;  /* 0x00000006150a0984 */ /* 0x000fe20008000000 */
[----:B------:R-:W-:-:S03]  /*1300*/  @P5 LOP3.LUT R18, R19, R13, RZ, 0x3c, !PT ;  /* 0x0000000d13125212 */ /* 0x000fc600078e3cff */
[----:B------:R-:W0:Y:S04]  /*1310*/  @P0 LDS.U8 R13, [R26+UR6] ;  /* 0x000000061a0d0984 */ /* 0x000e280008000000 */
[----:B------:R-:W-:Y:S04]  /*1320*/  @P5 STL.U8 [R1+0xf], R18 ;  /* 0x00000f1201005387 */ /* 0x000fe80000100000 */
[----:B------:R-:W-:Y:S04]  /*1330*/  @P1 LDS.U8 R19, [R20+UR6] ;  /* 0x0000000614131984 */ /* 0x000fe80008000000 */
[----:B------:R-:W1:Y:S04]  /*1340*/  @P1 LDS.U8 R18, [R27+UR6] ;  /* 0x000000061b121984 */ /* 0x000e680008000000 */
[----:B------:R-:W-:Y:S01]  /*1350*/  @P4 STL.U8 [R1+0xe], R29 ;  /* 0x00000e1d01004387 */ /* 0x000fe20000100000 */
[----:B------:R-:W-:-:S02]  /*1360*/  PLOP3.LUT P4, PT, PT, PT, PT, 0x8, 0x80 ;  /* 0x000000000080781c */ /* 0x000fc40003f8e170 */
[----:B------:R-:W-:Y:S02]  /*1370*/  @P1 PLOP3.LUT P4, PT, P6, PT, PT, 0x80, 0x8 ;  /* 0x000000000008181c */ /* 0x000fe4000378f070 */
[----:B------:R-:W-:Y:S01]  /*1380*/  PLOP3.LUT P6, PT, PT, PT, PT, 0x8, 0x80 ;  /* 0x000000000080781c */ /* 0x000fe20003fce170 */
[----:B0-----:R-:W-:Y:S01]  /*1390*/  @P0 IMAD.IADD R10, R10, 0x1, R13 ;  /* 0x000000010a0a0824 */ /* 0x001fe200078e020d */
[----:B----4-:R-:W-:Y:S02]  /*13a0*/  @P3 LOP3.LUT R22, R3, R22, RZ, 0x3c, !PT ;  /* 0x0000001603163212 */ /* 0x010fe400078e3cff */
[----:B------:R-:W-:Y:S01]  /*13b0*/  @P3 LOP3.LUT R11, R2, R11, RZ, 0x3c, !PT ;  /* 0x0000000b020b3212 */ /* 0x000fe200078e3cff */
[----:B------:R-:W0:Y:S01]  /*13c0*/  LDC.U8 R3, c[0x3][0x5] ;  /* 0x00c00140ff037b82 */ /* 0x000e220000000000 */
[----:B------:R-:W-:-:S05]  /*13d0*/  @P0 ISETP.GT.AND P5, PT, R10, 0xfe, PT ;  /* 0x000000fe0a00080c */ /* 0x000fca0003fa4270 */
[----:B------:R-:W-:Y:S01]  /*13e0*/  @P4 VIADD R7, R7, 0xffffff01 ;  /* 0xffffff0107074836 */ /* 0x000fe20000000000 */
[----:B------:R-:W-:Y:S01]  /*13f0*/  @P1 LDS.U8 R13, [R27+UR6] ;  /* 0x000000061b0d1984 */ /* 0x000fe20008000000 */
[----:B------:R-:W2:Y:S01]  /*1400*/  LDC.U8 R2, c[0x3][0x7] ;  /* 0x00c001c0ff027b82 */ /* 0x000ea20000000000 */
[----:B------:R-:W-:Y:S02]  /*1410*/  @P0 PLOP3.LUT P6, PT, P5, PT, PT, 0x80, 0x8 ;  /* 0x000000000008081c */ /* 0x000fe40002fcf070 */
[----:B------:R-:W-:Y:S01]  /*1420*/  @P3 STL.U8 [R1+0x4], R11 ;  /* 0x0000040b01003387 */ /* 0x000fe20000100000 */
[----:B-1----:R-:W-:Y:S01]  /*1430*/  @P1 IMAD.IADD R18, R18, 0x1, R19 ;  /* 0x0000000112121824 */ /* 0x002fe200078e0213 */
[----:B-----5:R-:W-:Y:S02]  /*1440*/  @P2 LOP3.LUT R4, R9, R4, RZ, 0x3c, !PT ;  /* 0x0000000409042212 */ /* 0x020fe400078e3cff */
[----:B------:R-:W-:-:S07]  /*1450*/  @P2 LOP3.LUT R21, R16, R5, RZ, 0x3c, !PT ;  /* 0x0000000510152212 */ /* 0x000fce00078e3cff */
[----:B------:R-:W-:Y:S01]  /*1460*/  @P6 VIADD R10, R10, 0xffffff01 ;  /* 0xffffff010a0a6836 */ /* 0x000fe20000000000 */
[----:B------:R-:W-:Y:S04]  /*1470*/  @P2 STL.U8 [R1+0x1], R4 ;  /* 0x0000010401002387 */ /* 0x000fe80000100000 */
[----:B------:R-:W-:Y:S04]  /*1480*/  @P2 STL.U8 [R1+0x5], R21 ;  /* 0x0000051501002387 */ /* 0x000fe80000100000 */
[----:B------:R-:W-:Y:S04]  /*1490*/  @P0 LDS.U8 R16, [R26+UR6] ;  /* 0x000000061a100984 */ /* 0x000fe80008000000 */
[----:B0-----:R-:W0:Y:S04]  /*14a0*/  @P0 LDS.U8 R11, [R3+UR6] ;  /* 0x00000006030b0984 */ /* 0x001e280008000000 */
[----:B------:R-:W-:Y:S04]  /*14b0*/  @P2 LDS.U8 R4, [R25+UR6] ;  /* 0x0000000619042984 */ /* 0x000fe80008000000 */
[----:B------:R-:W1:Y:S04]  /*14c0*/  @P2 LDS.U8 R5, [R3+UR6] ;  /* 0x0000000603052984 */ /* 0x000e680008000000 */
[----:B------:R-:W-:Y:S04]  /*14d0*/  @P3 STL.U8 [R1], R22 ;  /* 0x0000001601003387 */ /* 0x000fe80000100000 */
[----:B------:R-:W3:Y:S04]  /*14e0*/  @P0 LDS.U8 R21, [R10+UR4] ;  /* 0x000000040a150984 */ /* 0x000ee80008000000 */
[----:B------:R-:W-:Y:S04]  /*14f0*/  @P3 LDS.U8 R9, [R24+UR6] ;  /* 0x0000000618093984 */ /* 0x000fe80008000000 */
[----:B------:R-:W4:Y:S04]  /*1500*/  @P3 LDS.U8 R8, [R3+UR6] ;  /* 0x0000000603083984 */ /* 0x000f280008000000 */
[----:B------:R-:W5:Y:S04]  /*1510*/  @P1 LDS.U8 R20, [R3+UR6] ;  /* 0x0000000603141984 */ /* 0x000f680008000000 */
[----:B------:R-:W-:Y:S04]  /*1520*/  @P3 LDS.U8 R22, [R24+UR6] ;  /* 0x0000000618163984 */ /* 0x000fe80008000000 */
[----:B--2---:R-:W2:Y:S04]  /*1530*/  @P3 LDS.U8 R19, [R2+UR6] ;  /* 0x0000000602133984 */ /* 0x004ea80008000000 */
[----:B------:R-:W2:Y:S04]  /*1540*/  @P1 LDS.U8 R7, [R7+UR4] ;  /* 0x0000000407071984 */ /* 0x000ea80008000000 */
[----:B------:R-:W2:Y:S01]  /*1550*/  @P2 LDS.U8 R10, [R2+UR6] ;  /* 0x00000006020a2984 */ /* 0x000ea20008000000 */
[----:B0-----:R-:W-:-:S02]  /*1560*/  @P0 IMAD.IADD R11, R16, 0x1, R11 ;  /* 0x00000001100b0824 */ /* 0x001fc400078e020b */
[----:B-1----:R-:W-:Y:S01]  /*1570*/  @P2 IMAD.IADD R25, R4, 0x1, R5 ;  /* 0x0000000104192824 */ /* 0x002fe200078e0205 */
[----:B------:R-:W2:Y:S04]  /*1580*/  @P1 LDL.U8 R16, [R1+0x6] ;  /* 0x0000060001101983 */ /* 0x000ea80000100000 */
[----:B------:R-:W2:Y:S01]  /*1590*/  @P0 LDL.U8 R4, [R1+0x7] ;  /* 0x0000070001040983 */ /* 0x000ea20000100000 */
[----:B---3--:R-:W-:-:S03]  /*15a0*/  @P0 LOP3.LUT R28, R21, R28, RZ, 0x3c, !PT ;  /* 0x0000001c151c0212 */ /* 0x008fc600078e3cff */
[----:B------:R-:W-:Y:S04]  /*15b0*/  @P1 LDS.U8 R29, [R2+UR6] ;  /* 0x00000006021d1984 */ /* 0x000fe80008000000 */
[----:B------:R0:W-:Y:S01]  /*15c0*/  @P0 LDS.U8 R24, [R2+UR6] ;  /* 0x0000000602180984 */ /* 0x0001e20008000000 */
[----:B----4-:R-:W-:-:S03]  /*15d0*/  @P3 IMAD.IADD R9, R9, 0x1, R8 ;  /* 0x0000000109093824 */ /* 0x010fc600078e0208 */
[----:B------:R-:W3:Y:S01]  /*15e0*/  @P2 LDL.U8 R5, [R1+0x9] ;  /* 0x0000090001052983 */ /* 0x000ee20000100000 */
[----:B-----5:R-:W-:-:S03]  /*15f0*/  @P1 IMAD.IADD R13, R13, 0x1, R20 ;  /* 0x000000010d0d1824 */ /* 0x020fc600078e0214 */
[----:B------:R-:W4:Y:S04]  /*1600*/  @P3 LDL.U8 R8, [R1+0x8] ;  /* 0x0000080001083983 */ /* 0x000f280000100000 */
[----:B0-----:R-:W5:Y:S01]  /*1610*/  @P1 LDL.U8 R2, [R1+0xa] ;  /* 0x00000a0001021983 */ /* 0x001f620000100000 */
[----:B--2---:R-:W-:-:S03]  /*1620*/  @P3 IMAD.IADD R3, R22, 0x1, R19 ;  /* 0x0000000116033824 */ /* 0x004fc600078e0213 */
[----:B------:R-:W2:Y:S01]  /*1630*/  @P3 LDL.U8 R21, [R1+0xc] ;  /* 0x00000c0001153983 */ /* 0x000ea20000100000 */
[----:B------:R-:W-:-:S03]  /*1640*/  @P1 LOP3.LUT R6, R7, R6, RZ, 0x3c, !PT ;  /* 0x0000000607061212 */ /* 0x000fc600078e3cff */
[----:B------:R-:W2:Y:S01]  /*1650*/  @P1 LDL.U8 R19, [R1+0xe] ;  /* 0x00000e0001131983 */ /* 0x000ea20000100000 */
[----:B------:R-:W-:-:S03]  /*1660*/  @P2 IMAD.IADD R10, R17, 0x1, R10 ;  /* 0x00000001110a2824 */ /* 0x000fc600078e020a */
[----:B------:R-:W2:Y:S04]  /*1670*/  @P0 LDL.U8 R7, [R1+0xb] ;  /* 0x00000b0001070983 */ /* 0x000ea80000100000 */
[----:B------:R-:W2:Y:S04]  /*1680*/  @P2 LDL.U8 R17, [R1+0xd] ;  /* 0x00000d0001112983 */ /* 0x000ea80000100000 */
[----:B------:R-:W2:Y:S01]  /*1690*/  @P0 LDL.U8 R20, [R1+0xf] ;  /* 0x00000f0001140983 */ /* 0x000ea20000100000 */
[----:B------:R-:W-:Y:S02]  /*16a0*/  @P1 ISETP.GT.AND P6, PT, R18, 0xfe, PT ;  /* 0x000000fe1200180c */ /* 0x000fe40003fc4270 */
[----:B------:R-:W-:Y:S01]  /*16b0*/  @P0 ISETP.GT.AND P5, PT, R12, 0xfe, PT ;  /* 0x000000fe0c00080c */ /* 0x000fe20003fa4270 */
[----:B------:R-:W0:Y:S01]  /*16c0*/  @P1 LDS.U8 R27, [R27+UR6] ;  /* 0x000000061b1b1984 */ /* 0x000e220008000000 */
[----:B------:R-:W-:-:S02]  /*16d0*/  PLOP3.LUT P4, PT, PT, PT, PT, 0x8, 0x80 ;  /* 0x000000000080781c */ /* 0x000fc40003f8e170 */
[----:B------:R-:W-:Y:S01]  /*16e0*/  @P1 PLOP3.LUT P4, PT, P6, PT, PT, 0x80, 0x8 ;  /* 0x000000000008181c */ /* 0x000fe2000378f070 */
[----:B------:R-:W1:Y:S01]  /*16f0*/  @P0 LDS.U8 R26, [R26+UR6] ;  /* 0x000000061a1a0984 */ /* 0x000e620008000000 */
[----:B------:R-:W-:Y:S02]  /*1700*/  PLOP3.LUT P6, PT, PT, PT, PT, 0x8, 0x80 ;  /* 0x000000000080781c */ /* 0x000fe40003fce170 */
[----:B------:R-:W-:Y:S02]  /*1710*/  @P0 PLOP3.LUT P6, PT, P5, PT, PT, 0x80, 0x8 ;  /* 0x000000000008081c */ /* 0x000fe40002fcf070 */
[----:B------:R-:W-:-:S07]  /*1720*/  @P3 ISETP.GT.AND P5, PT, R9, 0xfe, PT ;  /* 0x000000fe0900380c */ /* 0x000fce0003fa4270 */
[----:B------:R-:W-:Y:S01]  /*1730*/  @P4 VIADD R18, R18, 0xffffff01 ;  /* 0xffffff0112124836 */ /* 0x000fe20000000000 */
[----:B------:R-:W-:-:S03]  /*1740*/  PLOP3.LUT P4, PT, PT, PT, PT, 0x8, 0x80 ;  /* 0x000000000080781c */ /* 0x000fc60003f8e170 */
[----:B------:R-:W-:Y:S01]  /*1750*/  @P6 VIADD R12, R12, 0xffffff01 ;  /* 0xffffff010c0c6836 */ /* 0x000fe20000000000 */
[----:B------:R-:W-:Y:S01]  /*1760*/  @P2 ISETP.GT.AND P6, PT, R25, 0xfe, PT ;  /* 0x000000fe1900280c */ /* 0x000fe20003fc4270 */
[----:B------:R-:W1:Y:S01]  /*1770*/  @P1 LDS.U8 R18, [R18+UR4] ;  /* 0x0000000412121984 */ /* 0x000e620008000000 */
[----:B------:R-:W-:Y:S02]  /*1780*/  @P3 PLOP3.LUT P4, PT, P5, PT, PT, 0x80, 0x8 ;  /* 0x000000000008381c */ /* 0x000fe40002f8f070 */
[----:B------:R-:W-:Y:S02]  /*1790*/  PLOP3.LUT P5, PT, PT, PT, PT, 0x8, 0x80 ;  /* 0x000000000080781c */ /* 0x000fe40003fae170 */
[----:B------:R-:W-:Y:S02]  /*17a0*/  @P2 PLOP3.LUT P5, PT, P6, PT, PT, 0x80, 0x8 ;  /* 0x000000000008281c */ /* 0x000fe400037af070 */
[----:B------:R-:W-:-:S07]  /*17b0*/  @P1 ISETP.GT.AND P6, PT, R13, 0xfe, PT ;  /* 0x000000fe0d00180c */ /* 0x000fce0003fc4270 */
[----:B------:R-:W-:Y:S01]  /*17c0*/  @P4 VIADD R9, R9, 0xffffff01 ;  /* 0xffffff0109094836 */ /* 0x000fe20000000000 */
[----:B------:R-:W-:-:S03]  /*17d0*/  PLOP3.LUT P4, PT, PT, PT, PT, 0x8, 0x80 ;  /* 0x000000000080781c */ /* 0x000fc60003f8e170 */
[----:B------:R-:W-:Y:S01]  /*17e0*/  @P5 VIADD R25, R25, 0xffffff01 ;  /* 0xffffff0119195836 */ /* 0x000fe20000000000 */
[----:B------:R-:W-:Y:S01]  /*17f0*/  @P0 ISETP.GT.AND P5, PT, R11, 0xfe, PT ;  /* 0x000000fe0b00080c */ /* 0x000fe20003fa4270 */
[----:B0-----:R-:W-:Y:S01]  /*1800*/  @P1 IMAD.IADD R27, R27, 0x1, R29 ;  /* 0x000000011b1b1824 */ /* 0x001fe200078e021d */
[----:B------:R-:W-:Y:S01]  /*1810*/  @P1 PLOP3.LUT P4, PT, P6, PT, PT, 0x80, 0x8 ;  /* 0x000000000008181c */ /* 0x000fe2000378f070 */
[----:B-1----:R-:W-:Y:S01]  /*1820*/  @P0 IMAD.IADD R24, R26, 0x1, R24 ;  /* 0x000000011a180824 */ /* 0x002fe200078e0218 */
[----:B------:R-:W-:Y:S01]  /*1830*/  PLOP3.LUT P6, PT, PT, PT, PT, 0x8, 0x80 ;  /* 0x000000000080781c */ /* 0x000fe20003fce170 */
[----:B------:R-:W0:Y:S01]  /*1840*/  @P0 LDS.U8 R29, [R12+UR4] ;  /* 0x000000040c1d0984 */ /* 0x000e220008000000 */
[----:B------:R-:W-:Y:S02]  /*1850*/  @P0 PLOP3.LUT P6, PT, P5, PT, PT, 0x80, 0x8 ;  /* 0x000000000008081c */ /* 0x000fe40002fcf070 */
[----:B------:R-:W-:Y:S01]  /*1860*/  @P3 ISETP.GT.AND P5, PT, R3, 0xfe, PT ;  /* 0x000000fe0300380c */ /* 0x000fe20003fa4270 */
[----:B------:R-:W-:Y:S04]  /*1870*/  @P3 LDS.U8 R9, [R9+UR4] ;  /* 0x0000000409093984 */ /* 0x000fe80008000000 */
[----:B------:R-:W3:Y:S02]  /*1880*/  @P2 LDS.U8 R22, [R25+UR4] ;  /* 0x0000000419162984 */ /* 0x000ee40008000000 */
[----:B------:R-:W-:Y:S01]  /*1890*/  @P4 VIADD R13, R13, 0xffffff01 ;  /* 0xffffff010d0d4836 */ /* 0x000fe20000000000 */
[----:B------:R-:W-:-:S03]  /*18a0*/  PLOP3.LUT P4, PT, PT, PT, PT, 0x8, 0x80 ;  /* 0x000000000080781c */ /* 0x000fc60003f8e170 */
[----:B------:R-:W-:Y:S01]  /*18b0*/  @P6 VIADD R11, R11, 0xffffff01 ;  /* 0xffffff010b0b6836 */ /* 0x000fe20000000000 */
[----:B------:R-:W-:Y:S01]  /*18c0*/  @P2 ISETP.GT.AND P6, PT, R10, 0xfe, PT ;  /* 0x000000fe0a00280c */ /* 0x000fe20003fc4270 */
[----:B------:R-:W5:Y:S01]  /*18d0*/  @P1 LDS.U8 R13, [R13+UR4] ;  /* 0x000000040d0d1984 */ /* 0x000f620008000000 */
[----:B------:R-:W-:Y:S02]  /*18e0*/  @P3 PLOP3.LUT P4, PT, P5, PT, PT, 0x80, 0x8 ;  /* 0x000000000008381c */ /* 0x000fe40002f8f070 */
[----:B------:R-:W-:Y:S01]  /*18f0*/  PLOP3.LUT P5, PT, PT, PT, PT, 0x8, 0x80 ;  /* 0x000000000080781c */ /* 0x000fe20003fae170 */
[----:B------:R-:W-:Y:S01]  /*1900*/  @P0 LDS.U8 R26, [R11+UR4] ;  /* 0x000000040b1a0984 */ /* 0x000fe20008000000 */
[----:B------:R-:W-:Y:S02]  /*1910*/  @P2 PLOP3.LUT P5, PT, P6, PT, PT, 0x80, 0x8 ;  /* 0x000000000008281c */ /* 0x000fe400037af070 */
[----:B------:R-:W-:-:S07]  /*1920*/  @P1 ISETP.GT.AND P6, PT, R27, 0xfe, PT ;  /* 0x000000fe1b00180c */ /* 0x000fce0003fc4270 */
[----:B------:R-:W-:Y:S01]  /*1930*/  @P4 VIADD R3, R3, 0xffffff01 ;  /* 0xffffff0103034836 */ /* 0x000fe20000000000 */
[----:B------:R-:W-:-:S03]  /*1940*/  @P0 ISETP.GT.AND P4, PT, R24, 0xfe, PT ;  /* 0x000000fe1800080c */ /* 0x000fc60003f84270 */
[----:B------:R-:W-:Y:S01]  /*1950*/  @P5 VIADD R10, R10, 0xffffff01 ;  /* 0xffffff010a0a5836 */ /* 0x000fe20000000000 */
[----:B------:R-:W-:Y:S01]  /*1960*/  PLOP3.LUT P5, PT, PT, PT, PT, 0x8, 0x80 ;  /* 0x000000000080781c */ /* 0x000fe20003fae170 */
[----:B------:R-:W2:Y:S01]  /*1970*/  @P3 LDS.U8 R3, [R3+UR4] ;  /* 0x0000000403033984 */ /* 0x000ea20008000000 */
[----:B------:R-:W-:Y:S02]  /*1980*/  @P1 PLOP3.LUT P5, PT, P6, PT, PT, 0x80, 0x8 ;  /* 0x000000000008181c */ /* 0x000fe400037af070 */
[----:B------:R-:W-:Y:S01]  /*1990*/  PLOP3.LUT P6, PT, PT, PT, PT, 0x8, 0x80 ;  /* 0x000000000080781c */ /* 0x000fe20003fce170 */
[----:B------:R-:W-:Y:S01]  /*19a0*/  @P2 LDS.U8 R10, [R10+UR4] ;  /* 0x000000040a0a2984 */ /* 0x000fe20008000000 */
[----:B------:R-:W-:-:S09]  /*19b0*/  @P0 PLOP3.LUT P6, PT, P4, PT, PT, 0x80, 0x8 ;  /* 0x000000000008081c */ /* 0x000fd200027cf070 */
[----:B------:R-:W-:-:S04]  /*19c0*/  @P5 VIADD R27, R27, 0xffffff01 ;  /* 0xffffff011b1b5836 */ /* 0x000fc80000000000 */
[----:B------:R-:W-:Y:S02]  /*19d0*/  @P6 VIADD R24, R24, 0xffffff01 ;  /* 0xffffff0118186836 */ /* 0x000fe40000000000 */
[----:B------:R-:W1:Y:S04]  /*19e0*/  @P1 LDS.U8 R27, [R27+UR4] ;  /* 0x000000041b1b1984 */ /* 0x000e680008000000 */
[----:B------:R-:W1:Y:S04]  /*19f0*/  @P0 LDS.U8 R24, [R24+UR4] ;  /* 0x0000000418180984 */ /* 0x000e680008000000 */
[----:B------:R2:W-:Y:S04]  /*1a00*/  @P1 STL.U8 [R1+0x2], R6 ;  /* 0x0000020601001387 */ /* 0x0005e80000100000 */
[----:B------:R-:W-:Y:S01]  /*1a10*/  @P0 STL.U8 [R1+0x3], R28 ;  /* 0x0000031c01000387 */ /* 0x000fe20000100000 */
[----:B------:R-:W-:-:S02]  /*1a20*/  @P1 LOP3.LUT R16, R18, R16, RZ, 0x3c, !PT ;  /* 0x0000001012101212 */ /* 0x000fc400078e3cff */
[----:B0-----:R-:W-:-:S03]  /*1a30*/  @P0 LOP3.LUT R4, R29, R4, RZ, 0x3c, !PT ;  /* 0x000000041d040212 */ /* 0x001fc600078e3cff */
[----:B------:R-:W-:Y:S04]  /*1a40*/  @P1 STL.U8 [R1+0x6], R16 ;  /* 0x0000061001001387 */ /* 0x000fe80000100000 */
[----:B------:R-:W-:Y:S01]  /*1a50*/  @P0 STL.U8 [R1+0x7], R4 ;  /* 0x0000070401000387 */ /* 0x000fe20000100000 */
[----:B---3--:R-:W-:Y:S02]  /*1a60*/  @P2 LOP3.LUT R22, R22, R5, RZ, 0x3c, !PT ;  /* 0x0000000516162212 */ /* 0x008fe400078e3cff */
[----:B----4-:R-:W-:Y:S02]  /*1a70*/  @P3 LOP3.LUT R8, R8, R9, RZ, 0x3c, !PT ;  /* 0x0000000908083212 */ /* 0x010fe400078e3cff */
[----:B-----5:R-:W-:Y:S02]  /*1a80*/  @P1 LOP3.LUT R12, R13, R2, RZ, 0x3c, !PT ;  /* 0x000000020d0c1212 */ /* 0x020fe400078e3cff */
[----:B--2---:R-:W-:-:S02]  /*1a90*/  @P3 LOP3.LUT R6, R21, R3, RZ, 0x3c, !PT ;  /* 0x0000000315063212 */ /* 0x004fc400078e3cff */
[----:B-1----:R-:W-:Y:S01]  /*1aa0*/  @P1 LOP3.LUT R18, R27, R19, RZ, 0x3c, !PT ;  /* 0x000000131b121212 */ /* 0x002fe200078e3cff */
[----:B------:R-:W2:Y:S01]  /*1ab0*/  LDL.64 R2, [R1] ;  /* 0x0000000001027983 */ /* 0x000ea20000100a00 */
[----:B------:R-:W-:Y:S02]  /*1ac0*/  @P0 LOP3.LUT R26, R26, R7, RZ, 0x3c, !PT ;  /* 0x000000071a1a0212 */ /* 0x000fe400078e3cff */
[----:B------:R-:W-:Y:S02]  /*1ad0*/  @P2 LOP3.LUT R10, R10, R17, RZ, 0x3c, !PT ;  /* 0x000000110a0a2212 */ /* 0x000fe400078e3cff */
[----:B------:R-:W-:Y:S01]  /*1ae0*/  @P0 LOP3.LUT R20, R24, R20, RZ, 0x3c, !PT ;  /* 0x0000001418140212 */ /* 0x000fe200078e3cff */
[----:B------:R0:W-:Y:S04]  /*1af0*/  @P3 STL.U8 [R1+0x8], R8 ;  /* 0x0000080801003387 */ /* 0x0001e80000100000 */
[----:B------:R-:W-:Y:S04]  /*1b00*/  @P2 STL.U8 [R1+0x9], R22 ;  /* 0x0000091601002387 */ /* 0x000fe80000100000 */
[----:B------:R-:W-:Y:S04]  /*1b10*/  @P1 STL.U8 [R1+0xa], R12 ;  /* 0x00000a0c01001387 */ /* 0x000fe80000100000 */
[----:B------:R-:W-:Y:S04]  /*1b20*/  @P0 STL.U8 [R1+0xb], R26 ;  /* 0x00000b1a01000387 */ /* 0x000fe80000100000 */
[----:B------:R1:W-:Y:S04]  /*1b30*/  @P3 STL.U8 [R1+0xc], R6 ;  /* 0x00000c0601003387 */ /* 0x0003e80000100000 */
[----:B------:R3:W-:Y:S04]  /*1b40*/  @P2 STL.U8 [R1+0xd], R10 ;  /* 0x00000d0a01002387 */ /* 0x0007e80000100000 */
[----:B------:R-:W-:Y:S04]  /*1b50*/  @P1 STL.U8 [R1+0xe], R18 ;  /* 0x00000e1201001387 */ /* 0x000fe80000100000 */
[----:B------:R-:W-:Y:S04]  /*1b60*/  @P0 STL.U8 [R1+0xf], R20 ;  /* 0x00000f1401000387 */ /* 0x000fe80000100000 */
[----:B0-----:R-:W4:Y:S01]  /*1b70*/  LDL.64 R8, [R1+0x8] ;  /* 0x0000080001087983 */ /* 0x001f220000100a00 */
[----:B------:R-:W-:-:S02]  /*1b80*/  IMAD R5, R0, 0x2, R23 ;  /* 0x0000000200057824 */ /* 0x000fc400078e0217 */
[C-C-:B------:R-:W-:Y:S02]  /*1b90*/  IMAD R7, R0.reuse, 0x3, R23.reuse ;  /* 0x0000000300077824 */ /* 0x140fe400078e0217 */
[C-C-:B------:R-:W-:Y:S02]  /*1ba0*/  IMAD R11, R0.reuse, 0x4, R23.reuse ;  /* 0x00000004000b7824 */ /* 0x140fe400078e0217 */
[----:B------:R-:W-:Y:S02]  /*1bb0*/  IMAD R23, R0, 0x5, R23 ;  /* 0x0000000500177824 */ /* 0x000fe400078e0217 */
[----:B------:R-:W-:-:S04]  /*1bc0*/  IMAD.WIDE R4, R5, 0x4, R14 ;  /* 0x0000000405047825 */ /* 0x000fc800078e020e */
[----:B-1----:R-:W-:-:S04]  /*1bd0*/  IMAD.WIDE R6, R7, 0x4, R14 ;  /* 0x0000000407067825 */ /* 0x002fc800078e020e */
[----:B---3--:R-:W-:-:S04]  /*1be0*/  IMAD.WIDE R10, R11, 0x4, R14 ;  /* 0x000000040b0a7825 */ /* 0x008fc800078e020e */
[----:B------:R-:W-:Y:S01]  /*1bf0*/  IMAD.WIDE R14, R23, 0x4, R14 ;  /* 0x00000004170e7825 */ /* 0x000fe200078e020e */
[----:B--2---:R-:W-:Y:S04]  /*1c00*/  STG.E desc[UR8][R4.64], R2 ;  /* 0x0000000204007986 */ /* 0x004fe8000c101908 */
[----:B------:R-:W-:Y:S04]  /*1c10*/  STG.E desc[UR8][R6.64], R3 ;  /* 0x0000000306007986 */ /* 0x000fe8000c101908 */
[----:B----4-:R-:W-:Y:S04]  /*1c20*/  STG.E desc[UR8][R10.64], R8 ;  /* 0x000000080a007986 */ /* 0x010fe8000c101908 */
[----:B------:R-:W-:Y:S01]  /*1c30*/  STG.E desc[UR8][R14.64], R9 ;  /* 0x000000090e007986 */ /* 0x000fe2000c101908 */
[----:B------:R-:W-:Y:S05]  /*1c40*/  EXIT ;  /* 0x000000000000794d */ /* 0x000fea0003800000 */
.L_x_2:
[----:B------:R-:W-:-:S00]  /*1c50*/  BRA `(.L_x_2) ;  /* 0xfffffffc00fc7947 */ /* 0x000fc0000383ffff */
[----:B------:R-:W-:-:S00]  /*1c60*/  NOP ;  /* 0x0000000000007918 */ /* 0x000fc00000000000 */
        /* <DEDUP_REMOVED lines=9> */
.L_x_13:


//--------------------- .text._Z13gib_recover_dP11shmem_bytesii --------------------------
	.section	.text._Z13gib_recover_dP11shmem_bytesii,"ax",@progbits
	.align	128
.text._Z13gib_recover_dP11shmem_bytesii:
        .type           _Z13gib_recover_dP11shmem_bytesii,@function
        .size           _Z13gib_recover_dP11shmem_bytesii,(.L_x_14 - _Z13gib_recover_dP11shmem_bytesii)
        .other          _Z13gib_recover_dP11shmem_bytesii,@"STO_CUDA_ENTRY STV_DEFAULT"
_Z13gib_recover_dP11shmem_bytesii:
[----:B------:R-:W0:Y:S01]  /*0000*/  LDC R1, c[0x0][0x37c] ;  /* 0x0000df00ff017b82 */ /* 0x000e220000000800 */
[----:B------:R-:W1:Y:S07]  /*0010*/  S2R R7, SR_TID.X ;  /* 0x0000000000077919 */ /* 0x000e6e0000002100 */
[----:B------:R-:W2:Y:S01]  /*0020*/  LDC R0, c[0x0][0x360] ;  /* 0x0000d800ff007b82 */ /* 0x000ea20000000800 */
[----:B------:R-:W3:Y:S01]  /*0030*/  LDCU.64 UR10, c[0x0][0x358] ;  /* 0x00006b00ff0a77ac */ /* 0x000ee20008000a00 */
[----:B------:R-:W-:Y:S01]  /*0040*/  BSSY.RECONVERGENT B0, `(.L_x_3) ;  /* 0x0000019000007945 */ /* 0x000fe20003800200 */
[----:B0-----:R-:W-:Y:S01]  /*0050*/  VIADD R1, R1, 0xfffffff0 ;  /* 0xfffffff001017836 */ /* 0x001fe20000000000 */
[----:B-1----:R-:W-:-:S04]  /*0060*/  LOP3.LUT R7, R7, 0xffff, RZ, 0xc0, !PT ;  /* 0x0000ffff07077812 */ /* 0x002fc800078ec0ff */
[----:B------:R-:W-:-:S13]  /*0070*/  ISETP.GT.U32.AND P0, PT, R7, 0x3f, PT ;  /* 0x0000003f0700780c */ /* 0x000fda0003f04070 */
[----:B--23--:R-:W-:Y:S05]  /*0080*/  @P0 BRA `(.L_x_4) ;  /* 0x0000000000500947 */ /* 0x00cfea0003800000 */
        /* <DEDUP_REMOVED lines=20> */
.L_x_4:
[----:B------:R-:W-:Y:S05]  /*01d0*/  BSYNC.RECONVERGENT B0 ;  /* 0x0000000000007941 */ /* 0x000fea0003800200 */
.L_x_3:
[----:B------:R-:W1:Y:S01]  /*01e0*/  S2UR UR4, SR_CTAID.X ;  /* 0x00000000000479c3 */ /* 0x000e620000002500 */
[----:B------:R2:W-:Y:S01]  /*01f0*/  STL.64 [R1], RZ ;  /* 0x000000ff01007387 */ /* 0x0005e20000100a00 */
[----:B0-----:R-:W-:Y:S01]  /*0200*/  LOP3.LUT R2, R0, 0xffff, RZ, 0xc0, !PT ;  /* 0x0000ffff00027812 */ /* 0x001fe200078ec0ff */
[----:B------:R-:W-:Y:S02]  /*0210*/  UMOV UR5, 0x400 ;  /* 0x0000040000057882 */ /* 0x000fe40000000000 */
[----:B------:R2:W-:Y:S01]  /*0220*/  STL.64 [R1+0x8], RZ ;  /* 0x000008ff01007387 */ /* 0x0005e20000100a00 */
[----:B------:R-:W-:Y:S01]  /*0230*/  PRMT R2, R2, 0x7210, RZ ;  /* 0x0000721002027816 */ /* 0x000fe200000000ff */
[----:B------:R-:W-:Y:S01]  /*0240*/  UIADD3 UR8, UPT, UPT, UR5, 0x100, URZ ;  /* 0x0000010005087890 */ /* 0x000fe2000fffe0ff */
[----:B------:R-:W0:Y:S08]  /*0250*/  LDC.64 R8, c[0x0][0x388] ;  /* 0x0000e200ff087b82 */ /* 0x000e300000000a00 */
[----:B------:R-:W3:Y:S08]  /*0260*/  LDC.64 R4, c[0x0][0x380] ;  /* 0x0000e000ff047b82 */ /* 0x000ef00000000a00 */
[----:B------:R-:W4:Y:S01]  /*0270*/  S2UR UR6, SR_CgaCtaId ;  /* 0x00000000000679c3 */ /* 0x000f220000008800 */
[----:B-1----:R-:W-:-:S04]  /*0280*/  ULOP3.LUT UR4, UR4, 0xffff, URZ, 0xc0, !UPT ;  /* 0x0000ffff04047892 */ /* 0x002fc8000f8ec0ff */
[----:B------:R-:W-:Y:S01]  /*0290*/  UPRMT UR4, UR4, 0x7210, URZ ;  /* 0x0000721004047896 */ /* 0x000fe200080000ff */
[----:B0-----:R-:W-:Y:S02]  /*02a0*/  SHF.R.S32.HI R0, RZ, 0x1f, R8 ;  /* 0x0000001fff007819 */ /* 0x001fe40000011408 */
[----:B------:R-:W-:Y:S01]  /*02b0*/  BAR.SYNC.DEFER_BLOCKING 0x0 ;  /* 0x0000000000007b1d */ /* 0x000fe20000010000 */
[----:B------:R-:W-:Y:S02]  /*02c0*/  ISETP.GT.AND P0, PT, R9, RZ, PT ;  /* 0x000000ff0900720c */ /* 0x000fe40003f04270 */
[----:B------:R-:W-:-:S05]  /*02d0*/  LOP3.LUT R3, R0, 0x3, RZ, 0xc0, !PT ;  /* 0x0000000300037812 */ /* 0x000fca00078ec0ff */
[----:B------:R-:W-:Y:S02]  /*02e0*/  IMAD.IADD R0, R3, 0x1, R8 ;  /* 0x0000000103007824 */ /* 0x000fe400078e0208 */
[----:B------:R-:W-:Y:S01]  /*02f0*/  IMAD R3, R2, UR4, R7 ;  /* 0x0000000402037c24 */ /* 0x000fe2000f8e0207 */
[----:B------:R-:W-:Y:S02]  /*0300*/  UMOV UR4, URZ ;  /* 0x000000ff00047c82 */ /* 0x000fe40008000000 */
[----:B------:R-:W-:Y:S01]  /*0310*/  SHF.R.S32.HI R2, RZ, 0x2, R0 ;  /* 0x00000002ff027819 */ /* 0x000fe20000011400 */
[----:B---3--:R-:W-:Y:S01]  /*0320*/  IMAD.WIDE R4, R3, 0x4, R4 ;  /* 0x0000000403047825 */ /* 0x008fe200078e0204 */
[----:B----4-:R-:W-:Y:S02]  /*0330*/  ULEA UR7, UR6, UR5, 0x18 ;  /* 0x0000000506077291 */ /* 0x010fe4000f8ec0ff */
[----:B--2---:R-:W-:-:S12]  /*0340*/  ULEA UR8, UR6, UR8, 0x18 ;  /* 0x0000000806087291 */ /* 0x004fd8000f8ec0ff */
.L_x_7:
[----:B0-----:R-:W-:Y:S05]  /*0350*/  @!P0 BRA `(.L_x_5) ;  /* 0x00000004001c8947 */ /* 0x001fea0003800000 */
[----:B------:R-:W2:Y:S01]  /*0360*/  LDG.E R6, desc[UR10][R4.64] ;  /* 0x0000000a04067981 */ /* 0x000ea2000c1e1900 */
[----:B------:R-:W0:Y:S01]  /*0370*/  LDCU UR6, c[0x0][0x38c] ;  /* 0x00007180ff0677ac */ /* 0x000e220008000800 */
[----:B------:R-:W-:Y:S02]  /*0380*/  IMAD.U32 R7, RZ, RZ, UR4 ;  /* 0x00000004ff077e24 */ /* 0x000fe4000f8e00ff */
[----:B------:R-:W-:Y:S01]  /*0390*/  IMAD.MOV.U32 R0, RZ, RZ, RZ ;  /* 0x000000ffff007224 */ /* 0x000fe200078e00ff */
[----:B------:R-:W-:Y:S01]  /*03a0*/  UMOV UR5, UR4 ;  /* 0x0000000400057c82 */ /* 0x000fe20008000000 */
[----:B0-----:R-:W-:Y:S01]  /*03b0*/  ULEA UR6, UR6, UR4, 0x1 ;  /* 0x0000000406067291 */ /* 0x001fe2000f8e08ff */
[C---:B--2---:R-:W-:Y:S02]  /*03c0*/  IMAD.SHL.U32 R8, R6.reuse, 0x1000000, RZ ;  /* 0x0100000006087824 */ /* 0x044fe400078e00ff */
[C---:B------:R-:W-:Y:S02]  /*03d0*/  IMAD.U32 R9, R6.reuse, 0x10000, RZ ;  /* 0x0001000006097824 */ /* 0x040fe400078e00ff */
[----:B------:R-:W-:Y:S01]  /*03e0*/  IMAD.SHL.U32 R10, R6, 0x100, RZ ;  /* 0x00000100060a7824 */ /* 0x000fe200078e00ff */
[----:B------:R-:W-:-:S02]  /*03f0*/  SHF.R.U32.HI R6, RZ, 0x18, R6 ;  /* 0x00000018ff067819 */ /* 0x000fc40000011606 */
[----:B------:R-:W-:Y:S02]  /*0400*/  SHF.R.U32.HI R8, RZ, 0x18, R8 ;  /* 0x00000018ff087819 */ /* 0x000fe40000011608 */
[----:B------:R-:W-:Y:S02]  /*0410*/  SHF.R.U32.HI R9, RZ, 0x18, R9 ;  /* 0x00000018ff097819 */ /* 0x000fe40000011609 */
[----:B------:R-:W-:-:S07]  /*0420*/  SHF.R.U32.HI R10, RZ, 0x18, R10 ;  /* 0x00000018ff0a7819 */ /* 0x000fce000001160a */
.L_x_6:
[----:B------:R-:W-:-:S13]  /*0430*/  ISETP.NE.U32.AND P2, PT, R8, RZ, PT ;  /* 0x000000ff0800720c */ /* 0x000fda0003f45070 */
[----:B0-----:R-:W-:Y:S01]  /*0440*/  @P2 IMAD R14, R0, 0x4, R1 ;  /* 0x00000004000e2824 */ /* 0x001fe200078e0201 */
[----:B------:R-:W0:Y:S01]  /*0450*/  LDC.U8 R11, c[0x3][R7] ;  /* 0x00c00000070b7b82 */ /* 0x000e220000000000 */
[----:B------:R-:W-:Y:S04]  /*0460*/  @P2 LDS.U8 R12, [R8+UR7] ;  /* 0x00000007080c2984 */ /* 0x000fe80008000000 */
[----:B------:R-:W2:Y:S01]  /*0470*/  @P2 LDL.U8 R15, [R14] ;  /* 0x000000000e0f2983 */ /* 0x000ea20000100000 */
[----:B------:R-:W-:-:S03]  /*0480*/  PLOP3.LUT P3, PT, PT, PT, PT, 0x8, 0x80 ;  /* 0x000000000080781c */ /* 0x000fc60003f6e170 */
[----:B0-----:R-:W0:Y:S02]  /*0490*/  @P2 LDS.U8 R13, [R11+UR7] ;  /* 0x000000070b0d2984 */ /* 0x001e240008000000 */
[----:B0-----:R-:W-:-:S05]  /*04a0*/  @P2 IMAD.IADD R12, R12, 0x1, R13 ;  /* 0x000000010c0c2824 */ /* 0x001fca00078e020d */
[----:B------:R-:W-:-:S04]  /*04b0*/  @P2 ISETP.GT.AND P1, PT, R12, 0xfe, PT ;  /* 0x000000fe0c00280c */ /* 0x000fc80003f24270 */
[----:B------:R-:W-:Y:S02]  /*04c0*/  @P2 PLOP3.LUT P3, PT, P1, PT, PT, 0x80, 0x8 ;  /* 0x000000000008281c */ /* 0x000fe40000f6f070 */
[----:B------:R-:W-:-:S11]  /*04d0*/  ISETP.NE.U32.AND P1, PT, R9, RZ, PT ;  /* 0x000000ff0900720c */ /* 0x000fd60003f25070 */
[----:B------:R-:W-:Y:S02]  /*04e0*/  @P3 VIADD R12, R12, 0xffffff01 ;  /* 0xffffff010c0c3836 */ /* 0x000fe40000000000 */
[----:B------:R-:W-:Y:S01]  /*04f0*/  @P1 IMAD R17, R0, 0x4, R1 ;  /* 0x0000000400111824 */ /* 0x000fe200078e0201 */
[----:B------:R-:W-:Y:S04]  /*0500*/  @P1 LDS.U8 R13, [R9+UR7] ;  /* 0x00000007090d1984 */ /* 0x000fe80008000000 */
[----:B------:R-:W2:Y:S04]  /*0510*/  @P2 LDS.U8 R12, [R12+UR8] ;  /* 0x000000080c0c2984 */ /* 0x000ea80008000000 */
[----:B------:R-:W0:Y:S01]  /*0520*/  @P1 LDS.U8 R18, [R11+UR7] ;  /* 0x000000070b121984 */ /* 0x000e220008000000 */
[----:B--2---:R-:W-:-:S05]  /*0530*/  @P2 LOP3.LUT R15, R15, R12, RZ, 0x3c, !PT ;  /* 0x0000000c0f0f2212 */ /* 0x004fca00078e3cff */
[----:B------:R-:W-:Y:S04]  /*0540*/  @P2 STL.U8 [R14], R15 ;  /* 0x0000000f0e002387 */ /* 0x000fe80000100000 */
[----:B------:R-:W2:Y:S01]  /*0550*/  @P1 LDL.U8 R16, [R17+0x1] ;  /* 0x0000010011101983 */ /* 0x000ea20000100000 */
[----:B0-----:R-:W-:Y:S01]  /*0560*/  @P1 IMAD.IADD R13, R18, 0x1, R13 ;  /* 0x00000001120d1824 */ /* 0x001fe200078e020d */
[----:B------:R-:W-:-:S04]  /*0570*/  PLOP3.LUT P3, PT, PT, PT, PT, 0x8, 0x80 ;  /* 0x000000000080781c */ /* 0x000fc80003f6e170 */
        /* <DEDUP_REMOVED lines=8> */
[----:B------:R-:W-:-:S02]  /*0600*/  PLOP3.LUT P3, PT, PT, PT, PT, 0x8, 0x80 ;  /* 0x000000000080781c */ /* 0x000fc40003f6e170 */
[----:B--2---:R-:W-:-:S05]  /*0610*/  @P1 LOP3.LUT R16, R13, R16, RZ, 0x3c, !PT ;  /* 0x000000100d101212 */ /* 0x004fca00078e3cff */
[----:B------:R1:W-:Y:S04]  /*0620*/  @P1 STL.U8 [R17+0x1], R16 ;  /* 0x0000011011001387 */ /* 0x0003e80000100000 */
[----:B------:R-:W2:Y:S01]  /*0630*/  @P2 LDL.U8 R15, [R18+0x2] ;  /* 0x00000200120f2983 */ /* 0x000ea20000100000 */
[----:B0-----:R-:W-:-:S05]  /*0640*/  @P2 IMAD.IADD R12, R19, 0x1, R12 ;  /* 0x00000001130c2824 */ /* 0x001fca00078e020c */
[----:B------:R-:W-:-:S04]  /*0650*/  @P2 ISETP.GT.AND P1, PT, R12, 0xfe, PT ;  /* 0x000000fe0c00280c */ /* 0x000fc80003f24270 */
[----:B------:R-:W-:Y:S02]  /*0660*/  @P2 PLOP3.LUT P3, PT, P1, PT, PT, 0x80, 0x8 ;  /* 0x000000000008281c */ /* 0x000fe40000f6f070 */
[----:B------:R-:W-:-:S11]  /*0670*/  ISETP.NE.U32.AND P1, PT, R6, RZ, PT ;  /* 0x000000ff0600720c */ /* 0x000fd60003f25070 */
[----:B------:R-:W-:Y:S02]  /*0680*/  @P3 VIADD R12, R12, 0xffffff01 ;  /* 0xffffff010c0c3836 */ /* 0x000fe40000000000 */
[----:B-1----:R-:W-:Y:S01]  /*0690*/  @P1 IMAD R17, R0, 0x4, R1 ;  /* 0x0000000400111824 */ /* 0x002fe200078e0201 */
[----:B------:R-:W-:Y:S04]  /*06a0*/  @P1 LDS.U8 R13, [R6+UR7] ;  /* 0x00000007060d1984 */ /* 0x000fe80008000000 */
[----:B------:R-:W2:Y:S04]  /*06b0*/  @P2 LDS.U8 R12, [R12+UR8] ;  /* 0x000000080c0c2984 */ /* 0x000ea80008000000 */
[----:B------:R-:W0:Y:S01]  /*06c0*/  @P1 LDS.U8 R16, [R11+UR7] ;  /* 0x000000070b101984 */ /* 0x000e220008000000 */
[----:B------:R-:W-:-:S02]  /*06d0*/  PLOP3.LUT P3, PT, PT, PT, PT, 0x8, 0x80 ;  /* 0x000000000080781c */ /* 0x000fc40003f6e170 */
[----:B--2---:R-:W-:-:S05]  /*06e0*/  @P2 LOP3.LUT R15, R12, R15, RZ, 0x3c, !PT ;  /* 0x0000000f0c0f2212 */ /* 0x004fca00078e3cff */
[----:B------:R-:W-:Y:S04]  /*06f0*/  @P2 STL.U8 [R18+0x2], R15 ;  /* 0x0000020f12002387 */ /* 0x000fe80000100000 */
[----:B------:R-:W2:Y:S01]  /*0700*/  @P1 LDL.U8 R14, [R17+0x3] ;  /* 0x00000300110e1983 */ /* 0x000ea20000100000 */
[----:B0-----:R-:W-:Y:S01]  /*0710*/  @P1 IMAD.IADD R13, R16, 0x1, R13 ;  /* 0x00000001100d1824 */ /* 0x001fe200078e020d */
[----:B------:R-:W-:Y:S01]  /*0720*/  UIADD3 UR5, UPT, UPT, UR5, 0x2, URZ ;  /* 0x0000000205057890 */ /* 0x000fe2000fffe0ff */
[----:B------:R-:W-:Y:S02]  /*0730*/  VIADD R7, R7, 0x2 ;  /* 0x0000000207077836 */ /* 0x000fe40000000000 */
[----:B------:R-:W-:Y:S01]  /*0740*/  VIADD R0, R0, 0x1 ;  /* 0x0000000100007836 */ /* 0x000fe20000000000 */
[----:B------:R-:W-:Y:S01]  /*0750*/  @P1 ISETP.GT.AND P2, PT, R13, 0xfe, PT ;  /* 0x000000fe0d00180c */ /* 0x000fe20003f44270 */
[----:B------:R-:W-:-:S03]  /*0760*/  UISETP.NE.AND UP0, UPT, UR5, UR6, UPT ;  /* 0x000000060500728c */ /* 0x000fc6000bf05270 */
[----:B------:R-:W-:-:S13]  /*0770*/  @P1 PLOP3.LUT P3, PT, P2, PT, PT, 0x80, 0x8 ;  /* 0x000000000008181c */ /* 0x000fda000176f070 */
[----:B------:R-:W-:-:S06]  /*0780*/  @P3 VIADD R13, R13, 0xffffff01 ;  /* 0xffffff010d0d3836 */ /* 0x000fcc0000000000 */
[----:B------:R-:W2:Y:S02]  /*0790*/  @P1 LDS.U8 R13, [R13+UR8] ;  /* 0x000000080d0d1984 */ /* 0x000ea40008000000 */
[----:B--2---:R-:W-:-:S05]  /*07a0*/  @P1 LOP3.LUT R14, R13, R14, RZ, 0x3c, !PT ;  /* 0x0000000e0d0e1212 */ /* 0x004fca00078e3cff */
[----:B------:R0:W-:Y:S01]  /*07b0*/  @P1 STL.U8 [R17+0x3], R14 ;  /* 0x0000030e11001387 */ /* 0x0001e20000100000 */
[----:B------:R-:W-:Y:S05]  /*07c0*/  BRA.U UP0, `(.L_x_6) ;  /* 0xfffffffd00187547 */ /* 0x000fea000b83ffff */
.L_x_5:
[----:B------:R-:W-:Y:S01]  /*07d0*/  UIADD3 UR4, UPT, UPT, UR4, 0x1, URZ ;  /* 0x0000000104047890 */ /* 0x000fe2000fffe0ff */
[----:B------:R-:W-:-:S03]  /*07e0*/  IMAD.WIDE R4, R2, 0x4, R4 ;  /* 0x0000000402047825 */ /* 0x000fc600078e0204 */
[----:B------:R-:W-:-:S09]  /*07f0*/  UISETP.NE.AND UP0, UPT, UR4, 0x2, UPT ;  /* 0x000000020400788c */ /* 0x000fd2000bf05270 */
[----:B------:R-:W-:Y:S05]  /*0800*/  BRA.U UP0, `(.L_x_7) ;  /* 0xfffffff900d07547 */ /* 0x000fea000b83ffff */
[----:B------:R-:W-:Y:S05]  /*0810*/  @!P0 EXIT ;  /* 0x000000000000894d */ /* 0x000fea0003800000 */
[----:B------:R-:W1:Y:S01]  /*0820*/  LDCU UR4, c[0x0][0x38c] ;  /* 0x00007180ff0477ac */ /* 0x000e620008000800 */
[----:B------:R-:W2:Y:S01]  /*0830*/  LDC.64 R4, c[0x0][0x380] ;  /* 0x0000e000ff047b82 */ /* 0x000ea20000000a00 */
[----:B------:R-:W-:Y:S02]  /*0840*/  IMAD R3, R2, 0x2, R3 ;  /* 0x0000000202037824 */ /* 0x000fe400078e0203 */
[----:B------:R-:W-:Y:S02]  /*0850*/  IMAD.MOV.U32 R12, RZ, RZ, 0x2 ;  /* 0x00000002ff0c7424 */ /* 0x000fe400078e00ff */
[----:B------:R-:W-:Y:S01]  /*0860*/  IMAD.MOV.U32 R0, RZ, RZ, R1 ;  /* 0x000000ffff007224 */ /* 0x000fe200078e0001 */
[----:B-1----:R-:W-:-:S04]  /*0870*/  UIADD3 UR4, UPT, UPT, UR4, 0x2, URZ ;  /* 0x0000000204047890 */ /* 0x002fc8000fffe0ff */
[----:B------:R-:W-:Y:S01]  /*0880*/  UISETP.GT.AND UP0, UPT, UR4, 0x2, UPT ;  /* 0x000000020400788c */ /* 0x000fe2000bf04270 */
[----:B--2---:R-:W-:-:S08]  /*0890*/  IMAD.WIDE R4, R3, 0x4, R4 ;  /* 0x0000000403047825 */ /* 0x004fd000078e0204 */
[----:B------:R-:W-:Y:S05]  /*08a0*/  BRA.U !UP0, `(.L_x_8) ;  /* 0x0000000108907547 */ /* 0x000fea000b800000 */
[----:B------:R-:W-:Y:S02]  /*08b0*/  IADD3 R3, PT, PT, -R12, UR4, RZ ;  /* 0x000000040c037c10 */ /* 0x000fe4000fffe1ff */
[----:B------:R-:W-:Y:S02]  /*08c0*/  PLOP3.LUT P0, PT, PT, PT, PT, 0x80, 0x8 ;  /* 0x000000000008781c */ /* 0x000fe40003f0f070 */
[----:B------:R-:W-:-:S13]  /*08d0*/  ISETP.GT.AND P1, PT, R3, 0x3, PT ;  /* 0x000000030300780c */ /* 0x000fda0003f24270 */
[----:B------:R-:W-:Y:S05]  /*08e0*/  @!P1 BRA `(.L_x_9) ;  /* 0x0000000000489947 */ /* 0x000fea0003800000 */
[----:B------:R-:W-:Y:S01]  /*08f0*/  PLOP3.LUT P0, PT, PT, PT, PT, 0x8, 0x80 ;  /* 0x000000000080781c */ /* 0x000fe20003f0e170 */
[----:B------:R-:W-:-:S12]  /*0900*/  UIADD3 UR5, UPT, UPT, UR4, -0x3, URZ ;  /* 0xfffffffd04057890 */ /* 0x000fd8000fffe0ff */
.L_x_10:
[----:B------:R-:W2:Y:S04]  /*0910*/  LDL R3, [R0] ;  /* 0x0000000000037983 */ /* 0x000ea80000100800 */
[----:B-1----:R-:W3:Y:S04]  /*0920*/  LDL R13, [R0+0x4] ;  /* 0x00000400000d7983 */ /* 0x002ee80000100800 */
[----:B------:R-:W4:Y:S04]  /*0930*/  LDL R15, [R0+0x8] ;  /* 0x00000800000f7983 */ /* 0x000f280000100800 */
[----:B0-----:R0:W5:Y:S01]  /*0940*/  LDL R17, [R0+0xc] ;  /* 0x00000c0000117983 */ /* 0x0011620000100800 */
[----:B------:R-:W-:-:S04]  /*0950*/  IMAD.WIDE R6, R2, 0x4, R4 ;  /* 0x0000000402067825 */ /* 0x000fc800078e0204 */
[----:B------:R-:W-:Y:S02]  /*0960*/  VIADD R12, R12, 0x4 ;  /* 0x000000040c0c7836 */ /* 0x000fe40000000000 */
[----:B------:R-:W-:-:S03]  /*0970*/  IMAD.WIDE R8, R2, 0x4, R6 ;  /* 0x0000000402087825 */ /* 0x000fc600078e0206 */
[----:B------:R-:W-:Y:S01]  /*0980*/  ISETP.GE.AND P1, PT, R12, UR5, PT ;  /* 0x000000050c007c0c */ /* 0x000fe2000bf26270 */
[----:B0-----:R-:W-:Y:S02]  /*0990*/  VIADD R0, R0, 0x10 ;  /* 0x0000001000007836 */ /* 0x001fe40000000000 */
[C---:B------:R-:W-:Y:S01]  /*09a0*/  IMAD.WIDE R10, R2.reuse, 0x4, R8 ;  /* 0x00000004020a7825 */ /* 0x040fe200078e0208 */
[----:B--2---:R0:W-:Y:S04]  /*09b0*/  STG.E desc[UR10][R4.64], R3 ;  /* 0x0000000304007986 */ /* 0x0041e8000c10190a */
[----:B---3--:R1:W-:Y:S04]  /*09c0*/  STG.E desc[UR10][R6.64], R13 ;  /* 0x0000000d06007986 */ /* 0x0083e8000c10190a */
[----:B----4-:R1:W-:Y:S04]  /*09d0*/  STG.E desc[UR10][R8.64], R15 ;  /* 0x0000000f08007986 */ /* 0x0103e8000c10190a */
[----:B-----5:R1:W-:Y:S01]  /*09e0*/  STG.E desc[UR10][R10.64], R17 ;  /* 0x000000110a007986 */ /* 0x0203e2000c10190a */
[----:B0-----:R-:W-:Y:S01]  /*09f0*/  IMAD.WIDE R4, R2, 0x4, R10 ;  /* 0x0000000402047825 */ /* 0x001fe200078e020a */
[----:B------:R-:W-:Y:S06]  /*0a00*/  @!P1 BRA `(.L_x_10) ;  /* 0xfffffffc00c09947 */ /* 0x000fec000383ffff */
.L_x_9:
[----:B------:R-:W-:-:S04]  /*0a10*/  IADD3 R3, PT, PT, -R12, UR4, RZ ;  /* 0x000000040c037c10 */ /* 0x000fc8000fffe1ff */
[----:B------:R-:W-:-:S13]  /*0a20*/  ISETP.GT.AND P1, PT, R3, 0x1, PT ;  /* 0x000000010300780c */ /* 0x000fda0003f24270 */
[----:B------:R-:W-:Y:S05]  /*0a30*/  @!P1 BRA `(.L_x_11) ;  /* 0x0000000000249947 */ /* 0x000fea0003800000 */
[----:B------:R-:W2:Y:S04]  /*0a40*/  LDL R3, [R0] ;  /* 0x0000000000037983 */ /* 0x000ea80000100800 */
[----:B-1----:R1:W3:Y:S01]  /*0a50*/  LDL R9, [R0+0x4] ;  /* 0x0000040000097983 */ /* 0x0022e20000100800 */
[----:B------:R-:W-:Y:S01]  /*0a60*/  IMAD.WIDE R6, R2, 0x4, R4 ;  /* 0x0000000402067825 */ /* 0x000fe200078e0204 */
[----:B------:R-:W-:-:S03]  /*0a70*/  PLOP3.LUT P0, PT, PT, PT, PT, 0x8, 0x80 ;  /* 0x000000000080781c */ /* 0x000fc60003f0e170 */
[----:B------:R-:W-:Y:S02]  /*0a80*/  VIADD R12, R12, 0x2 ;  /* 0x000000020c0c7836 */ /* 0x000fe40000000000 */
[----:B-1----:R-:W-:Y:S01]  /*0a90*/  VIADD R0, R0, 0x8 ;  /* 0x0000000800007836 */ /* 0x002fe20000000000 */
[----:B--2---:R1:W-:Y:S04]  /*0aa0*/  STG.E desc[UR10][R4.64], R3 ;  /* 0x0000000304007986 */ /* 0x0043e8000c10190a */
[----:B---3--:R2:W-:Y:S01]  /*0ab0*/  STG.E desc[UR10][R6.64], R9 ;  /* 0x0000000906007986 */ /* 0x0085e2000c10190a */
[----:B-1----:R-:W-:-:S07]  /*0ac0*/  IMAD.WIDE R4, R2, 0x4, R6 ;  /* 0x0000000402047825 */ /* 0x002fce00078e0206 */
.L_x_11:
[----:B------:R-:W-:-:S13]  /*0ad0*/  ISETP.NE.OR P0, PT, R12, UR4, P0 ;  /* 0x000000040c007c0c */ /* 0x000fda0008705670 */
[----:B------:R-:W-:Y:S05]  /*0ae0*/  @!P0 EXIT ;  /* 0x000000000000894d */ /* 0x000fea0003800000 */
.L_x_8:
[----:B------:R3:W4:Y:S01]  /*0af0*/  LDL R3, [R0] ;  /* 0x0000000000037983 */ /* 0x0007220000100800 */
[----:B------:R-:W-:-:S05]  /*0b00*/  VIADD R12, R12, 0x1 ;  /* 0x000000010c0c7836 */ /* 0x000fca0000000000 */
[----:B------:R-:W-:Y:S01]  /*0b10*/  ISETP.NE.AND P0, PT, R12, UR4, PT ;  /* 0x000000040c007c0c */ /* 0x000fe2000bf05270 */
[----:B---3--:R-:W-:Y:S01]  /*0b20*/  VIADD R0, R0, 0x4 ;  /* 0x0000000400007836 */ /* 0x008fe20000000000 */
[----:B----4-:R3:W-:Y:S02]  /*0b30*/  STG.E desc[UR10][R4.64], R3 ;  /* 0x0000000304007986 */ /* 0x0107e4000c10190a */
[----:B---3--:R-:W-:-:S09]  /*0b40*/  IMAD.WIDE R4, R2, 0x4, R4 ;  /* 0x0000000402047825 */ /* 0x008fd200078e0204 */
[----:B------:R-:W-:Y:S05]  /*0b50*/  @P0 BRA `(.L_x_8) ;  /* 0xfffffffc00e40947 */ /* 0x000fea000383ffff */
[----:B------:R-:W-:Y:S05]  /*0b60*/  EXIT ;  /* 0x000000000000794d */ /* 0x000fea0003800000 */
.L_x_12:
        /* <DEDUP_REMOVED lines=9> */
.L_x_14:


//--------------------- .nv.shared._Z14gib_checksum_dP11shmem_bytesi --------------------------
	.section	.nv.shared._Z14gib_checksum_dP11shmem_bytesi,"aw",@nobits
	.sectionflags	@""
.nv.shared._Z14gib_checksum_dP11shmem_bytesi:
	.zero		1536


//--------------------- .nv.shared.reserved.0     --------------------------
	.section	.nv.shared.reserved.0,"aw",@nobits
	.weak		__nv_reservedSMEM_offset_0_alias
	.size		__nv_reservedSMEM_offset_0_alias, 0, 64
	.other		__nv_reservedSMEM_offset_0_alias,@"STO_CUDA_RESERVED_SHARED STV_DEFAULT"
__nv_reservedSMEM_offset_0_alias:
	.zero		0
	.zero		64


//--------------------- .nv.global                --------------------------
	.section	.nv.global,"aw",@nobits
.nv.global:
	.type		gf_log_d,@object
	.size		gf_log_d,(gf_ilog_d - gf_log_d)
gf_log_d:
	.zero		256
	.type		gf_ilog_d,@object
	.size		gf_ilog_d,(.L_1 - gf_ilog_d)
gf_ilog_d:
	.zero		256
.L_1:


//--------------------- .nv.shared._Z13gib_recover_dP11shmem_bytesii --------------------------
	.section	.nv.shared._Z13gib_recover_dP11shmem_bytesii,"aw",@nobits
	.sectionflags	@""
.nv.shared._Z13gib_recover_dP11shmem_bytesii:
	.zero		1536


//--------------------- .nv.constant0._Z14gib_checksum_dP11shmem_bytesi --------------------------
	.section	.nv.constant0._Z14gib_checksum_dP11shmem_bytesi,"a",@progbits
	.sectionflags	@""
	.align	4
.nv.constant0._Z14gib_checksum_dP11shmem_bytesi:
	.zero		908


//--------------------- .nv.constant0._Z13gib_recover_dP11shmem_bytesii --------------------------
	.section	.nv.constant0._Z13gib_recover_dP11shmem_bytesii,"a",@progbits
	.sectionflags	@""
	.align	4
.nv.constant0._Z13gib_recover_dP11shmem_bytesii:
	.zero		912


//--------------------- SYMBOLS --------------------------

	.type		.nv.reservedSmem.offset0,@object
	.size		.nv.reservedSmem.offset0,0x4
	.type		.nv.reservedSmem.cap,@object
	.size		.nv.reservedSmem.cap,0x4
